//
// Generated by NVIDIA NVVM Compiler
//
// Compiler Build ID: CL-36424714
// Cuda compilation tools, release 13.0, V13.0.88
// Based on NVVM 20.0.0
//

.version 9.0
.target sm_100
.address_size 64

	// .globl	_Z13cuda_sim_hashPcPiPli
.extern .func  (.param .b64 func_retval0) malloc
(
	.param .b64 malloc_param_0
)
;
.extern .func free
(
	.param .b64 free_param_0
)
;

.visible .entry _Z13cuda_sim_hashPcPiPli(
	.param .u64 .ptr .align 1 _Z13cuda_sim_hashPcPiPli_param_0,
	.param .u64 .ptr .align 1 _Z13cuda_sim_hashPcPiPli_param_1,
	.param .u64 .ptr .align 1 _Z13cuda_sim_hashPcPiPli_param_2,
	.param .u32 _Z13cuda_sim_hashPcPiPli_param_3
)
{
	.reg .pred 	%p<33>;
	.reg .b16 	%rs<145>;
	.reg .b32 	%r<8>;
	.reg .b64 	%rd<264>;

	ld.param.u64 	%rd81, [_Z13cuda_sim_hashPcPiPli_param_0];
	ld.param.u64 	%rd82, [_Z13cuda_sim_hashPcPiPli_param_1];
	ld.param.u64 	%rd83, [_Z13cuda_sim_hashPcPiPli_param_2];
	ld.param.u32 	%r2, [_Z13cuda_sim_hashPcPiPli_param_3];
	mov.u32 	%r3, %ctaid.x;
	mov.u32 	%r4, %ntid.x;
	mov.u32 	%r5, %tid.x;
	mad.lo.s32 	%r1, %r3, %r4, %r5;
	setp.lt.s32 	%p1, %r1, 0;
	setp.ge.s32 	%p2, %r1, %r2;
	or.pred  	%p3, %p1, %p2;
	@%p3 bra 	$L__BB0_66;
	cvta.to.global.u64 	%rd84, %rd81;
	mul.lo.s32 	%r6, %r1, 20;
	cvt.u64.u32 	%rd85, %r6;
	add.s64 	%rd1, %rd84, %rd85;
	ld.global.s8 	%rd86, [%rd1];
	setp.eq.s64 	%p4, %rd86, 0;
	add.s64 	%rd87, %rd86, 177573;
	selp.b64 	%rd236, 5381, %rd87, %p4;
	ld.global.u8 	%rs1, [%rd1+1];
	setp.eq.s16 	%p5, %rs1, 0;
	@%p5 bra 	$L__BB0_3;
	shl.b64 	%rd88, %rd236, 5;
	add.s64 	%rd89, %rd88, %rd236;
	cvt.u64.u16 	%rd90, %rs1;
	cvt.s64.s8 	%rd91, %rd90;
	add.s64 	%rd236, %rd89, %rd91;
$L__BB0_3:
	ld.global.u8 	%rs2, [%rd1+2];
	setp.eq.s16 	%p6, %rs2, 0;
	@%p6 bra 	$L__BB0_5;
	shl.b64 	%rd92, %rd236, 5;
	add.s64 	%rd93, %rd92, %rd236;
	cvt.u64.u16 	%rd94, %rs2;
	cvt.s64.s8 	%rd95, %rd94;
	add.s64 	%rd236, %rd93, %rd95;
$L__BB0_5:
	ld.global.u8 	%rs3, [%rd1+3];
	setp.eq.s16 	%p7, %rs3, 0;
	@%p7 bra 	$L__BB0_7;
	shl.b64 	%rd96, %rd236, 5;
	add.s64 	%rd97, %rd96, %rd236;
	cvt.u64.u16 	%rd98, %rs3;
	cvt.s64.s8 	%rd99, %rd98;
	add.s64 	%rd236, %rd97, %rd99;
$L__BB0_7:
	ld.global.u8 	%rs4, [%rd1+4];
	setp.eq.s16 	%p8, %rs4, 0;
	@%p8 bra 	$L__BB0_9;
	shl.b64 	%rd100, %rd236, 5;
	add.s64 	%rd101, %rd100, %rd236;
	cvt.u64.u16 	%rd102, %rs4;
	cvt.s64.s8 	%rd103, %rd102;
	add.s64 	%rd236, %rd101, %rd103;
$L__BB0_9:
	ld.global.u8 	%rs5, [%rd1+5];
	setp.eq.s16 	%p9, %rs5, 0;
	@%p9 bra 	$L__BB0_11;
	shl.b64 	%rd104, %rd236, 5;
	add.s64 	%rd105, %rd104, %rd236;
	cvt.u64.u16 	%rd106, %rs5;
	cvt.s64.s8 	%rd107, %rd106;
	add.s64 	%rd236, %rd105, %rd107;
$L__BB0_11:
	ld.global.u8 	%rs6, [%rd1+6];
	setp.eq.s16 	%p10, %rs6, 0;
	@%p10 bra 	$L__BB0_13;
	shl.b64 	%rd108, %rd236, 5;
	add.s64 	%rd109, %rd108, %rd236;
	cvt.u64.u16 	%rd110, %rs6;
	cvt.s64.s8 	%rd111, %rd110;
	add.s64 	%rd236, %rd109, %rd111;
$L__BB0_13:
	ld.global.u8 	%rs7, [%rd1+7];
	setp.eq.s16 	%p11, %rs7, 0;
	@%p11 bra 	$L__BB0_15;
	shl.b64 	%rd112, %rd236, 5;
	add.s64 	%rd113, %rd112, %rd236;
	cvt.u64.u16 	%rd114, %rs7;
	cvt.s64.s8 	%rd115, %rd114;
	add.s64 	%rd236, %rd113, %rd115;
$L__BB0_15:
	ld.global.u8 	%rs8, [%rd1+8];
	setp.eq.s16 	%p12, %rs8, 0;
	@%p12 bra 	$L__BB0_17;
	shl.b64 	%rd116, %rd236, 5;
	add.s64 	%rd117, %rd116, %rd236;
	cvt.u64.u16 	%rd118, %rs8;
	cvt.s64.s8 	%rd119, %rd118;
	add.s64 	%rd236, %rd117, %rd119;
$L__BB0_17:
	ld.global.u8 	%rs9, [%rd1+9];
	setp.eq.s16 	%p13, %rs9, 0;
	@%p13 bra 	$L__BB0_19;
	shl.b64 	%rd120, %rd236, 5;
	add.s64 	%rd121, %rd120, %rd236;
	cvt.u64.u16 	%rd122, %rs9;
	cvt.s64.s8 	%rd123, %rd122;
	add.s64 	%rd236, %rd121, %rd123;
$L__BB0_19:
	ld.global.u8 	%rs10, [%rd1+10];
	setp.eq.s16 	%p14, %rs10, 0;
	@%p14 bra 	$L__BB0_21;
	shl.b64 	%rd124, %rd236, 5;
	add.s64 	%rd125, %rd124, %rd236;
	cvt.u64.u16 	%rd126, %rs10;
	cvt.s64.s8 	%rd127, %rd126;
	add.s64 	%rd236, %rd125, %rd127;
$L__BB0_21:
	ld.global.u8 	%rs11, [%rd1+11];
	setp.eq.s16 	%p15, %rs11, 0;
	@%p15 bra 	$L__BB0_23;
	shl.b64 	%rd128, %rd236, 5;
	add.s64 	%rd129, %rd128, %rd236;
	cvt.u64.u16 	%rd130, %rs11;
	cvt.s64.s8 	%rd131, %rd130;
	add.s64 	%rd236, %rd129, %rd131;
$L__BB0_23:
	ld.global.u8 	%rs12, [%rd1+12];
	setp.eq.s16 	%p16, %rs12, 0;
	@%p16 bra 	$L__BB0_25;
	shl.b64 	%rd132, %rd236, 5;
	add.s64 	%rd133, %rd132, %rd236;
	cvt.u64.u16 	%rd134, %rs12;
	cvt.s64.s8 	%rd135, %rd134;
	add.s64 	%rd236, %rd133, %rd135;
$L__BB0_25:
	ld.global.u8 	%rs13, [%rd1+13];
	setp.eq.s16 	%p17, %rs13, 0;
	@%p17 bra 	$L__BB0_27;
	shl.b64 	%rd136, %rd236, 5;
	add.s64 	%rd137, %rd136, %rd236;
	cvt.u64.u16 	%rd138, %rs13;
	cvt.s64.s8 	%rd139, %rd138;
	add.s64 	%rd236, %rd137, %rd139;
$L__BB0_27:
	ld.global.u8 	%rs14, [%rd1+14];
	setp.eq.s16 	%p18, %rs14, 0;
	@%p18 bra 	$L__BB0_29;
	shl.b64 	%rd140, %rd236, 5;
	add.s64 	%rd141, %rd140, %rd236;
	cvt.u64.u16 	%rd142, %rs14;
	cvt.s64.s8 	%rd143, %rd142;
	add.s64 	%rd236, %rd141, %rd143;
$L__BB0_29:
	ld.global.u8 	%rs15, [%rd1+15];
	setp.eq.s16 	%p19, %rs15, 0;
	@%p19 bra 	$L__BB0_31;
	shl.b64 	%rd144, %rd236, 5;
	add.s64 	%rd145, %rd144, %rd236;
	cvt.u64.u16 	%rd146, %rs15;
	cvt.s64.s8 	%rd147, %rd146;
	add.s64 	%rd236, %rd145, %rd147;
$L__BB0_31:
	ld.global.u8 	%rs16, [%rd1+16];
	setp.eq.s16 	%p20, %rs16, 0;
	@%p20 bra 	$L__BB0_33;
	shl.b64 	%rd148, %rd236, 5;
	add.s64 	%rd149, %rd148, %rd236;
	cvt.u64.u16 	%rd150, %rs16;
	cvt.s64.s8 	%rd151, %rd150;
	add.s64 	%rd236, %rd149, %rd151;
$L__BB0_33:
	ld.global.u8 	%rs17, [%rd1+17];
	setp.eq.s16 	%p21, %rs17, 0;
	@%p21 bra 	$L__BB0_35;
	shl.b64 	%rd152, %rd236, 5;
	add.s64 	%rd153, %rd152, %rd236;
	cvt.u64.u16 	%rd154, %rs17;
	cvt.s64.s8 	%rd155, %rd154;
	add.s64 	%rd236, %rd153, %rd155;
$L__BB0_35:
	ld.global.u8 	%rs18, [%rd1+18];
	setp.eq.s16 	%p22, %rs18, 0;
	@%p22 bra 	$L__BB0_37;
	shl.b64 	%rd156, %rd236, 5;
	add.s64 	%rd157, %rd156, %rd236;
	cvt.u64.u16 	%rd158, %rs18;
	cvt.s64.s8 	%rd159, %rd158;
	add.s64 	%rd236, %rd157, %rd159;
$L__BB0_37:
	ld.global.u8 	%rs19, [%rd1+19];
	setp.eq.s16 	%p23, %rs19, 0;
	@%p23 bra 	$L__BB0_39;
	shl.b64 	%rd160, %rd236, 5;
	add.s64 	%rd161, %rd160, %rd236;
	cvt.u64.u16 	%rd162, %rs19;
	cvt.s64.s8 	%rd163, %rd162;
	add.s64 	%rd236, %rd161, %rd163;
$L__BB0_39:
	{ // callseq 0, 0
	.param .b64 param0;
	st.param.b64 	[param0], 64;
	.param .b64 retval0;
	call.uni (retval0), 
	malloc, 
	(
	param0
	);
	ld.param.b64 	%rd165, [retval0];
	} // callseq 0
	cvt.u16.u64 	%rs20, %rd236;
	and.b16  	%rs21, %rs20, 128;
	and.b16  	%rs22, %rs20, 1;
	st.u8 	[%rd165], %rs22;
	shr.u16 	%rs23, %rs20, 1;
	and.b16  	%rs24, %rs23, 1;
	st.u8 	[%rd165+1], %rs24;
	shr.u16 	%rs25, %rs20, 2;
	and.b16  	%rs26, %rs25, 1;
	st.u8 	[%rd165+2], %rs26;
	shr.u16 	%rs27, %rs20, 3;
	and.b16  	%rs28, %rs27, 1;
	st.u8 	[%rd165+3], %rs28;
	shr.u16 	%rs29, %rs20, 4;
	and.b16  	%rs30, %rs29, 1;
	st.u8 	[%rd165+4], %rs30;
	shr.u16 	%rs31, %rs20, 5;
	and.b16  	%rs32, %rs31, 1;
	st.u8 	[%rd165+5], %rs32;
	shr.u16 	%rs33, %rs20, 6;
	and.b16  	%rs34, %rs33, 1;
	st.u8 	[%rd165+6], %rs34;
	shr.u16 	%rs35, %rs21, 7;
	st.u8 	[%rd165+7], %rs35;
	shr.u16 	%rs36, %rs20, 8;
	and.b16  	%rs37, %rs36, 1;
	st.u8 	[%rd165+8], %rs37;
	shr.u16 	%rs38, %rs20, 9;
	and.b16  	%rs39, %rs38, 1;
	st.u8 	[%rd165+9], %rs39;
	shr.u16 	%rs40, %rs20, 10;
	and.b16  	%rs41, %rs40, 1;
	st.u8 	[%rd165+10], %rs41;
	shr.u16 	%rs42, %rs20, 11;
	and.b16  	%rs43, %rs42, 1;
	st.u8 	[%rd165+11], %rs43;
	shr.u16 	%rs44, %rs20, 12;
	and.b16  	%rs45, %rs44, 1;
	st.u8 	[%rd165+12], %rs45;
	shr.u16 	%rs46, %rs20, 13;
	and.b16  	%rs47, %rs46, 1;
	st.u8 	[%rd165+13], %rs47;
	shr.u16 	%rs48, %rs20, 14;
	and.b16  	%rs49, %rs48, 1;
	st.u8 	[%rd165+14], %rs49;
	shr.u16 	%rs50, %rs20, 15;
	st.u8 	[%rd165+15], %rs50;
	shr.u64 	%rd166, %rd236, 16;
	cvt.u16.u64 	%rs51, %rd166;
	and.b16  	%rs52, %rs51, 1;
	st.u8 	[%rd165+16], %rs52;
	shr.u64 	%rd167, %rd236, 17;
	cvt.u16.u64 	%rs53, %rd167;
	and.b16  	%rs54, %rs53, 1;
	st.u8 	[%rd165+17], %rs54;
	shr.u64 	%rd168, %rd236, 18;
	cvt.u16.u64 	%rs55, %rd168;
	and.b16  	%rs56, %rs55, 1;
	st.u8 	[%rd165+18], %rs56;
	shr.u64 	%rd169, %rd236, 19;
	cvt.u16.u64 	%rs57, %rd169;
	and.b16  	%rs58, %rs57, 1;
	st.u8 	[%rd165+19], %rs58;
	shr.u64 	%rd170, %rd236, 20;
	cvt.u16.u64 	%rs59, %rd170;
	and.b16  	%rs60, %rs59, 1;
	st.u8 	[%rd165+20], %rs60;
	shr.u64 	%rd171, %rd236, 21;
	cvt.u16.u64 	%rs61, %rd171;
	and.b16  	%rs62, %rs61, 1;
	st.u8 	[%rd165+21], %rs62;
	shr.u64 	%rd172, %rd236, 22;
	cvt.u16.u64 	%rs63, %rd172;
	and.b16  	%rs64, %rs63, 1;
	st.u8 	[%rd165+22], %rs64;
	shr.u64 	%rd173, %rd236, 23;
	cvt.u16.u64 	%rs65, %rd173;
	and.b16  	%rs66, %rs65, 1;
	st.u8 	[%rd165+23], %rs66;
	shr.u64 	%rd174, %rd236, 24;
	cvt.u16.u64 	%rs67, %rd174;
	and.b16  	%rs68, %rs67, 1;
	st.u8 	[%rd165+24], %rs68;
	shr.u64 	%rd175, %rd236, 25;
	cvt.u16.u64 	%rs69, %rd175;
	and.b16  	%rs70, %rs69, 1;
	st.u8 	[%rd165+25], %rs70;
	shr.u64 	%rd176, %rd236, 26;
	cvt.u16.u64 	%rs71, %rd176;
	and.b16  	%rs72, %rs71, 1;
	st.u8 	[%rd165+26], %rs72;
	shr.u64 	%rd177, %rd236, 27;
	cvt.u16.u64 	%rs73, %rd177;
	and.b16  	%rs74, %rs73, 1;
	st.u8 	[%rd165+27], %rs74;
	shr.u64 	%rd178, %rd236, 28;
	cvt.u16.u64 	%rs75, %rd178;
	and.b16  	%rs76, %rs75, 1;
	st.u8 	[%rd165+28], %rs76;
	shr.u64 	%rd179, %rd236, 29;
	cvt.u16.u64 	%rs77, %rd179;
	and.b16  	%rs78, %rs77, 1;
	st.u8 	[%rd165+29], %rs78;
	shr.u64 	%rd180, %rd236, 30;
	cvt.u16.u64 	%rs79, %rd180;
	and.b16  	%rs80, %rs79, 1;
	st.u8 	[%rd165+30], %rs80;
	shr.u64 	%rd181, %rd236, 31;
	cvt.u16.u64 	%rs81, %rd181;
	and.b16  	%rs82, %rs81, 1;
	st.u8 	[%rd165+31], %rs82;
	shr.u64 	%rd182, %rd236, 32;
	cvt.u16.u64 	%rs83, %rd182;
	and.b16  	%rs84, %rs83, 1;
	st.u8 	[%rd165+32], %rs84;
	shr.u64 	%rd183, %rd236, 33;
	cvt.u16.u64 	%rs85, %rd183;
	and.b16  	%rs86, %rs85, 1;
	st.u8 	[%rd165+33], %rs86;
	shr.u64 	%rd184, %rd236, 34;
	cvt.u16.u64 	%rs87, %rd184;
	and.b16  	%rs88, %rs87, 1;
	st.u8 	[%rd165+34], %rs88;
	shr.u64 	%rd185, %rd236, 35;
	cvt.u16.u64 	%rs89, %rd185;
	and.b16  	%rs90, %rs89, 1;
	st.u8 	[%rd165+35], %rs90;
	shr.u64 	%rd186, %rd236, 36;
	cvt.u16.u64 	%rs91, %rd186;
	and.b16  	%rs92, %rs91, 1;
	st.u8 	[%rd165+36], %rs92;
	shr.u64 	%rd187, %rd236, 37;
	cvt.u16.u64 	%rs93, %rd187;
	and.b16  	%rs94, %rs93, 1;
	st.u8 	[%rd165+37], %rs94;
	shr.u64 	%rd188, %rd236, 38;
	cvt.u16.u64 	%rs95, %rd188;
	and.b16  	%rs96, %rs95, 1;
	st.u8 	[%rd165+38], %rs96;
	shr.u64 	%rd189, %rd236, 39;
	cvt.u16.u64 	%rs97, %rd189;
	and.b16  	%rs98, %rs97, 1;
	st.u8 	[%rd165+39], %rs98;
	shr.u64 	%rd190, %rd236, 40;
	cvt.u16.u64 	%rs99, %rd190;
	and.b16  	%rs100, %rs99, 1;
	st.u8 	[%rd165+40], %rs100;
	shr.u64 	%rd191, %rd236, 41;
	cvt.u16.u64 	%rs101, %rd191;
	and.b16  	%rs102, %rs101, 1;
	st.u8 	[%rd165+41], %rs102;
	shr.u64 	%rd192, %rd236, 42;
	cvt.u16.u64 	%rs103, %rd192;
	and.b16  	%rs104, %rs103, 1;
	st.u8 	[%rd165+42], %rs104;
	shr.u64 	%rd193, %rd236, 43;
	cvt.u16.u64 	%rs105, %rd193;
	and.b16  	%rs106, %rs105, 1;
	st.u8 	[%rd165+43], %rs106;
	shr.u64 	%rd194, %rd236, 44;
	cvt.u16.u64 	%rs107, %rd194;
	and.b16  	%rs108, %rs107, 1;
	st.u8 	[%rd165+44], %rs108;
	shr.u64 	%rd195, %rd236, 45;
	cvt.u16.u64 	%rs109, %rd195;
	and.b16  	%rs110, %rs109, 1;
	st.u8 	[%rd165+45], %rs110;
	shr.u64 	%rd196, %rd236, 46;
	cvt.u16.u64 	%rs111, %rd196;
	and.b16  	%rs112, %rs111, 1;
	st.u8 	[%rd165+46], %rs112;
	shr.u64 	%rd197, %rd236, 47;
	cvt.u16.u64 	%rs113, %rd197;
	and.b16  	%rs114, %rs113, 1;
	st.u8 	[%rd165+47], %rs114;
	shr.u64 	%rd198, %rd236, 48;
	cvt.u16.u64 	%rs115, %rd198;
	and.b16  	%rs116, %rs115, 1;
	st.u8 	[%rd165+48], %rs116;
	shr.u64 	%rd199, %rd236, 49;
	cvt.u16.u64 	%rs117, %rd199;
	and.b16  	%rs118, %rs117, 1;
	st.u8 	[%rd165+49], %rs118;
	shr.u64 	%rd200, %rd236, 50;
	cvt.u16.u64 	%rs119, %rd200;
	and.b16  	%rs120, %rs119, 1;
	st.u8 	[%rd165+50], %rs120;
	shr.u64 	%rd201, %rd236, 51;
	cvt.u16.u64 	%rs121, %rd201;
	and.b16  	%rs122, %rs121, 1;
	st.u8 	[%rd165+51], %rs122;
	shr.u64 	%rd202, %rd236, 52;
	cvt.u16.u64 	%rs123, %rd202;
	and.b16  	%rs124, %rs123, 1;
	st.u8 	[%rd165+52], %rs124;
	shr.u64 	%rd203, %rd236, 53;
	cvt.u16.u64 	%rs125, %rd203;
	and.b16  	%rs126, %rs125, 1;
	st.u8 	[%rd165+53], %rs126;
	shr.u64 	%rd204, %rd236, 54;
	cvt.u16.u64 	%rs127, %rd204;
	and.b16  	%rs128, %rs127, 1;
	st.u8 	[%rd165+54], %rs128;
	shr.u64 	%rd205, %rd236, 55;
	cvt.u16.u64 	%rs129, %rd205;
	and.b16  	%rs130, %rs129, 1;
	st.u8 	[%rd165+55], %rs130;
	shr.u64 	%rd206, %rd236, 56;
	cvt.u16.u64 	%rs131, %rd206;
	and.b16  	%rs132, %rs131, 1;
	st.u8 	[%rd165+56], %rs132;
	shr.u64 	%rd207, %rd236, 57;
	cvt.u16.u64 	%rs133, %rd207;
	and.b16  	%rs134, %rs133, 1;
	st.u8 	[%rd165+57], %rs134;
	shr.u64 	%rd208, %rd236, 58;
	cvt.u16.u64 	%rs135, %rd208;
	and.b16  	%rs136, %rs135, 1;
	st.u8 	[%rd165+58], %rs136;
	shr.u64 	%rd209, %rd236, 59;
	cvt.u16.u64 	%rs137, %rd209;
	and.b16  	%rs138, %rs137, 1;
	st.u8 	[%rd165+59], %rs138;
	shr.u64 	%rd210, %rd236, 60;
	cvt.u16.u64 	%rs139, %rd210;
	and.b16  	%rs140, %rs139, 1;
	st.u8 	[%rd165+60], %rs140;
	shr.u64 	%rd211, %rd236, 61;
	cvt.u16.u64 	%rs141, %rd211;
	and.b16  	%rs142, %rs141, 1;
	st.u8 	[%rd165+61], %rs142;
	shr.u64 	%rd212, %rd236, 62;
	cvt.u16.u64 	%rs143, %rd212;
	and.b16  	%rs144, %rs143, 1;
	st.u8 	[%rd165+62], %rs144;
	shr.u64 	%rd213, %rd236, 63;
	st.u8 	[%rd165+63], %rd213;
	shl.b32 	%r7, %r1, 6;
	cvta.to.global.u64 	%rd214, %rd82;
	mul.wide.u32 	%rd215, %r1, 4;
	add.s64 	%rd42, %rd214, %rd215;
	mul.wide.u32 	%rd216, %r7, 8;
	cvta.to.global.u64 	%rd217, %rd83;
	add.s64 	%rd218, %rd216, %rd217;
	add.s64 	%rd254, %rd218, 32;
	mov.b64 	%rd255, 7;
$L__BB0_40:
	add.s64 	%rd46, %rd165, %rd255;
	ld.s8 	%rd47, [%rd46+-7];
	setp.ne.s64 	%p24, %rd47, 1;
	st.global.u64 	[%rd254+-32], %rd47;
	@%p24 bra 	$L__BB0_42;
	ld.global.s32 	%rd220, [%rd42];
	add.s64 	%rd256, %rd47, %rd220;
	bra.uni 	$L__BB0_43;
$L__BB0_42:
	ld.global.s32 	%rd219, [%rd42];
	sub.s64 	%rd256, %rd47, %rd219;
$L__BB0_43:
	st.global.u64 	[%rd254+-32], %rd256;
	ld.s8 	%rd51, [%rd46+-6];
	setp.eq.s64 	%p25, %rd51, 1;
	st.global.u64 	[%rd254+-24], %rd51;
	@%p25 bra 	$L__BB0_45;
	ld.global.s32 	%rd221, [%rd42];
	sub.s64 	%rd257, %rd51, %rd221;
	bra.uni 	$L__BB0_46;
$L__BB0_45:
	ld.global.s32 	%rd222, [%rd42];
	add.s64 	%rd257, %rd51, %rd222;
$L__BB0_46:
	st.global.u64 	[%rd254+-24], %rd257;
	ld.s8 	%rd55, [%rd46+-5];
	setp.eq.s64 	%p26, %rd55, 1;
	st.global.u64 	[%rd254+-16], %rd55;
	@%p26 bra 	$L__BB0_48;
	ld.global.s32 	%rd223, [%rd42];
	sub.s64 	%rd258, %rd55, %rd223;
	bra.uni 	$L__BB0_49;
$L__BB0_48:
	ld.global.s32 	%rd224, [%rd42];
	add.s64 	%rd258, %rd55, %rd224;
$L__BB0_49:
	st.global.u64 	[%rd254+-16], %rd258;
	ld.s8 	%rd59, [%rd46+-4];
	setp.eq.s64 	%p27, %rd59, 1;
	st.global.u64 	[%rd254+-8], %rd59;
	@%p27 bra 	$L__BB0_51;
	ld.global.s32 	%rd225, [%rd42];
	sub.s64 	%rd259, %rd59, %rd225;
	bra.uni 	$L__BB0_52;
$L__BB0_51:
	ld.global.s32 	%rd226, [%rd42];
	add.s64 	%rd259, %rd59, %rd226;
$L__BB0_52:
	st.global.u64 	[%rd254+-8], %rd259;
	ld.s8 	%rd63, [%rd46+-3];
	setp.eq.s64 	%p28, %rd63, 1;
	st.global.u64 	[%rd254], %rd63;
	@%p28 bra 	$L__BB0_54;
	ld.global.s32 	%rd227, [%rd42];
	sub.s64 	%rd260, %rd63, %rd227;
	bra.uni 	$L__BB0_55;
$L__BB0_54:
	ld.global.s32 	%rd228, [%rd42];
	add.s64 	%rd260, %rd63, %rd228;
$L__BB0_55:
	st.global.u64 	[%rd254], %rd260;
	ld.s8 	%rd67, [%rd46+-2];
	setp.eq.s64 	%p29, %rd67, 1;
	st.global.u64 	[%rd254+8], %rd67;
	@%p29 bra 	$L__BB0_57;
	ld.global.s32 	%rd229, [%rd42];
	sub.s64 	%rd261, %rd67, %rd229;
	bra.uni 	$L__BB0_58;
$L__BB0_57:
	ld.global.s32 	%rd230, [%rd42];
	add.s64 	%rd261, %rd67, %rd230;
$L__BB0_58:
	st.global.u64 	[%rd254+8], %rd261;
	ld.s8 	%rd71, [%rd46+-1];
	setp.eq.s64 	%p30, %rd71, 1;
	st.global.u64 	[%rd254+16], %rd71;
	@%p30 bra 	$L__BB0_60;
	ld.global.s32 	%rd231, [%rd42];
	sub.s64 	%rd262, %rd71, %rd231;
	bra.uni 	$L__BB0_61;
$L__BB0_60:
	ld.global.s32 	%rd232, [%rd42];
	add.s64 	%rd262, %rd71, %rd232;
$L__BB0_61:
	st.global.u64 	[%rd254+16], %rd262;
	ld.s8 	%rd75, [%rd46];
	setp.eq.s64 	%p31, %rd75, 1;
	st.global.u64 	[%rd254+24], %rd75;
	@%p31 bra 	$L__BB0_63;
	ld.global.s32 	%rd233, [%rd42];
	sub.s64 	%rd263, %rd75, %rd233;
	bra.uni 	$L__BB0_64;
$L__BB0_63:
	ld.global.s32 	%rd234, [%rd42];
	add.s64 	%rd263, %rd75, %rd234;
$L__BB0_64:
	st.global.u64 	[%rd254+24], %rd263;
	add.s64 	%rd255, %rd255, 8;
	add.s64 	%rd254, %rd254, 64;
	setp.ne.s64 	%p32, %rd255, 71;
	@%p32 bra 	$L__BB0_40;
	{ // callseq 1, 0
	.param .b64 param0;
	st.param.b64 	[param0], %rd165;
	call.uni 
	free, 
	(
	param0
	);
	} // callseq 1
$L__BB0_66:
	ret;

}


// ===== COMPILED SASS (sm_100) =====

	.target	sm_100

	.elftype	@"ET_EXEC"


//--------------------- .note.nv.tkinfo           --------------------------
	.section	.note.nv.tkinfo,"",@"SHT_NOTE"
	.sectionflags	@"SHF_NOTE_NV_TKINFO"
	.tkinfo
        /*0018*/ 	.word	0x00000002
        /*0030*/ 	.string	""
        /*0030*/ 	.string	"ptxas"
        /*0030*/ 	.string	"Cuda compilation tools, release 13.0, V13.0.88"
        /*0030*/ 	.string	"Build cuda_13.0.r13.0/compiler.36424714_0"
        /*0030*/ 	.string	"-arch sm_100 -m 64 "



//--------------------- .note.nv.cuinfo           --------------------------
	.section	.note.nv.cuinfo,"",@"SHT_NOTE"
	.sectionflags	@"SHF_NOTE_NV_CUINFO"
        /*0018*/ 	.short	0x0002
        /*001a*/ 	.short	0x0064
        /*001c*/ 	.short	0x0082
	.zero		2


//--------------------- .nv.info                  --------------------------
	.section	.nv.info,"",@"SHT_CUDA_INFO"
	.align	4


	//----- nvinfo : EIATTR_REGCOUNT
	.align		4
        /*0000*/ 	.byte	0x04, 0x2f
        /*0002*/ 	.short	(.L_1 - .L_0)
	.align		4
.L_0:
        /*0004*/ 	.word	index@(_Z13cuda_sim_hashPcPiPli)
        /*0008*/ 	.word	0x0000001d


	//----- nvinfo : EIATTR_FRAME_SIZE
	.align		4
.L_1:
        /*000c*/ 	.byte	0x04, 0x11
        /*000e*/ 	.short	(.L_3 - .L_2)
	.align		4
.L_2:
        /*0010*/ 	.word	index@(_Z13cuda_sim_hashPcPiPli)
        /*0014*/ 	.word	0x00000000


	//----- nvinfo : EIATTR_MIN_STACK_SIZE
	.align		4
.L_3:
        /*0018*/ 	.byte	0x04, 0x12
        /*001a*/ 	.short	(.L_5 - .L_4)
	.align		4
.L_4:
        /*001c*/ 	.word	index@(_Z13cuda_sim_hashPcPiPli)
        /*0020*/ 	.word	0x00000000
.L_5:


//--------------------- .nv.compat                --------------------------
	.section	.nv.compat,"",@"SHT_CUDA_COMPAT_INFO"
	.align	4
        /*0000*/ 	.byte	0x02, 0x09, 0x00, 0x00, 0x02, 0x02, 0x01, 0x00, 0x02, 0x05, 0x05, 0x00, 0x03, 0x07, 0x01, 0x01
        /*0010*/ 	.byte	0x02, 0x03, 0x00, 0x00, 0x02, 0x06, 0x01, 0x00, 0x04, 0x0b, 0x08, 0x00, 0x09, 0x00, 0x00, 0x00
        /*0020*/ 	.byte	0x00, 0x00, 0x00, 0x00


//--------------------- .nv.info._Z13cuda_sim_hashPcPiPli --------------------------
	.section	.nv.info._Z13cuda_sim_hashPcPiPli,"",@"SHT_CUDA_INFO"
	.sectionflags	@""
	.align	4


	//----- nvinfo : EIATTR_CUDA_API_VERSION
	.align		4
        /*0000*/ 	.byte	0x04, 0x37
        /*0002*/ 	.short	(.L_7 - .L_6)
.L_6:
        /*0004*/ 	.word	0x00000082


	//----- nvinfo : EIATTR_KPARAM_INFO
	.align		4
.L_7:
        /*0008*/ 	.byte	0x04, 0x17
        /*000a*/ 	.short	(.L_9 - .L_8)
.L_8:
        /*000c*/ 	.word	0x00000000
        /*0010*/ 	.short	0x0003
        /*0012*/ 	.short	0x0018
        /*0014*/ 	.byte	0x00, 0xf0, 0x11, 0x00


	//----- nvinfo : EIATTR_KPARAM_INFO
	.align		4
.L_9:
        /*0018*/ 	.byte	0x04, 0x17
        /*001a*/ 	.short	(.L_11 - .L_10)
.L_10:
        /*001c*/ 	.word	0x00000000
        /*0020*/ 	.short	0x0002
        /*0022*/ 	.short	0x0010
        /*0024*/ 	.byte	0x00, 0xf5, 0x21, 0x00


	//----- nvinfo : EIATTR_KPARAM_INFO
	.align		4
.L_11:
        /*0028*/ 	.byte	0x04, 0x17
        /*002a*/ 	.short	(.L_13 - .L_12)
.L_12:
        /*002c*/ 	.word	0x00000000
        /*0030*/ 	.short	0x0001
        /*0032*/ 	.short	0x0008
        /*0034*/ 	.byte	0x00, 0xf5, 0x21, 0x00


	//----- nvinfo : EIATTR_KPARAM_INFO
	.align		4
.L_13:
        /*0038*/ 	.byte	0x04, 0x17
        /*003a*/ 	.short	(.L_15 - .L_14)
.L_14:
        /*003c*/ 	.word	0x00000000
        /*0040*/ 	.short	0x0000
        /*0042*/ 	.short	0x0000
        /*0044*/ 	.byte	0x00, 0xf5, 0x21, 0x00


	//----- nvinfo : EIATTR_SPARSE_MMA_MASK
	.align		4
.L_15:
        /*0048*/ 	.byte	0x03, 0x50
        /*004a*/ 	.short	0x0000


	//----- nvinfo : EIATTR_MAXREG_COUNT
	.align		4
        /*004c*/ 	.byte	0x03, 0x1b
        /*004e*/ 	.short	0x00ff


	//----- nvinfo : EIATTR_EXTERNS
	.align		4
        /*0050*/ 	.byte	0x04, 0x0f
        /*0052*/ 	.short	(.L_17 - .L_16)


	//   ....[0]....
	.align		4
.L_16:
        /*0054*/ 	.word	index@(malloc)


	//   ....[1]....
	.align		4
        /*0058*/ 	.word	index@(free)


	//----- nvinfo : EIATTR_MERCURY_ISA_VERSION
	.align		4
.L_17:
        /*005c*/ 	.byte	0x03, 0x5f
        /*005e*/ 	.short	0x0101


	//----- nvinfo : EIATTR_VRC_CTA_INIT_COUNT
	.align		4
        /*0060*/ 	.byte	0x02, 0x4a
	.zero		1
	.zero		1


	//----- nvinfo : EIATTR_SYSCALL_OFFSETS
	.align		4
        /*0064*/ 	.byte	0x04, 0x46
        /*0066*/ 	.short	(.L_19 - .L_18)


	//   ....[0]....
.L_18:
        /*0068*/ 	.word	0x00000b20


	//   ....[1]....
        /*006c*/ 	.word	0x00004fa0


	//----- nvinfo : EIATTR_EXIT_INSTR_OFFSETS
	.align		4
.L_19:
        /*0070*/ 	.byte	0x04, 0x1c
        /*0072*/ 	.short	(.L_21 - .L_20)


	//   ....[0]....
.L_20:
        /*0074*/ 	.word	0x00000080


	//   ....[1]....
        /*0078*/ 	.word	0x00004fb0


	//----- nvinfo : EIATTR_CRS_STACK_SIZE
	.align		4
.L_21:
        /*007c*/ 	.byte	0x04, 0x1e
        /*007e*/ 	.short	(.L_23 - .L_22)
.L_22:
        /*0080*/ 	.word	0x00000000


	//----- nvinfo : EIATTR_CBANK_PARAM_SIZE
	.align		4
.L_23:
        /*0084*/ 	.byte	0x03, 0x19
        /*0086*/ 	.short	0x001c


	//----- nvinfo : EIATTR_PARAM_CBANK
	.align		4
        /*0088*/ 	.byte	0x04, 0x0a
        /*008a*/ 	.short	(.L_25 - .L_24)
	.align		4
.L_24:
        /*008c*/ 	.word	index@(.nv.constant0._Z13cuda_sim_hashPcPiPli)
        /*0090*/ 	.short	0x0380
        /*0092*/ 	.short	0x001c


	//----- nvinfo : EIATTR_SW_WAR
	.align		4
.L_25:
        /*0094*/ 	.byte	0x04, 0x36
        /*0096*/ 	.short	(.L_27 - .L_26)
.L_26:
        /*0098*/ 	.word	0x00000008
.L_27:


//--------------------- .nv.callgraph             --------------------------
	.section	.nv.callgraph,"",@"SHT_CUDA_CALLGRAPH"
	.align	4
	.sectionentsize	8
	.align		4
        /*0000*/ 	.word	0x00000000
	.align		4
        /*0004*/ 	.word	0xffffffff
	.align		4
        /*0008*/ 	.word	index@(_Z13cuda_sim_hashPcPiPli)
	.align		4
        /*000c*/ 	.word	index@(free)
	.align		4
        /*0010*/ 	.word	index@(_Z13cuda_sim_hashPcPiPli)
	.align		4
        /*0014*/ 	.word	index@(malloc)
	.align		4
        /*0018*/ 	.word	0x00000000
	.align		4
        /*001c*/ 	.word	0xfffffffe
	.align		4
        /*0020*/ 	.word	0x00000000
	.align		4
        /*0024*/ 	.word	0xfffffffd
	.align		4
        /*0028*/ 	.word	0x00000000
	.align		4
        /*002c*/ 	.word	0xfffffffc


//--------------------- .nv.constant4             --------------------------
	.section	.nv.constant4,"a",@progbits
	.align	8
	.align		8
.nv.constant4:
        /*0000*/ 	.dword	malloc
	.align		8
        /*0008*/ 	.dword	free


//--------------------- .text._Z13cuda_sim_hashPcPiPli --------------------------
	.section	.text._Z13cuda_sim_hashPcPiPli,"ax",@progbits
	.align	128
        .global         _Z13cuda_sim_hashPcPiPli
        .type           _Z13cuda_sim_hashPcPiPli,@function
        .size           _Z13cuda_sim_hashPcPiPli,(.L_x_3 - _Z13cuda_sim_hashPcPiPli)
        .other          _Z13cuda_sim_hashPcPiPli,@"STO_CUDA_ENTRY STV_DEFAULT"
_Z13cuda_sim_hashPcPiPli:
.text._Z13cuda_sim_hashPcPiPli:
[----:B------:R-:W0:Y:S01]  /*0000*/  LDC R1, c[0x0][0x37c] ;  /* 0x0000df00ff017b82 */ /* 0x000e220000000800 */
[----:B------:R-:W1:Y:S07]  /*0010*/  S2R R3, SR_TID.X ;  /* 0x0000000000037919 */ /* 0x000e6e0000002100 */
[----:B------:R-:W1:Y:S01]  /*0020*/  S2UR UR4, SR_CTAID.X ;  /* 0x00000000000479c3 */ /* 0x000e620000002500 */
[----:B------:R-:W2:Y:S07]  /*0030*/  LDCU UR5, c[0x0][0x398] ;  /* 0x00007300ff0577ac */ /* 0x000eae0008000800 */
[----:B------:R-:W1:Y:S02]  /*0040*/  LDC R16, c[0x0][0x360] ;  /* 0x0000d800ff107b82 */ /* 0x000e640000000800 */
[----:B-1----:R-:W-:-:S05]  /*0050*/  IMAD R16, R16, UR4, R3 ;  /* 0x0000000410107c24 */ /* 0x002fca000f8e0203 */
[----:B--2---:R-:W-:-:S04]  /*0060*/  ISETP.GE.AND P0, PT, R16, UR5, PT ;  /* 0x0000000510007c0c */ /* 0x004fc8000bf06270 */
[----:B------:R-:W-:-:S13]  /*0070*/  ISETP.LT.OR P0, PT, R16, RZ, P0 ;  /* 0x000000ff1000720c */ /* 0x000fda0000701670 */
[----:B0-----:R-:W-:Y:S05]  /*0080*/  @P0 EXIT ;  /* 0x000000000000094d */ /* 0x001fea0003800000 */
[----:B------:R-:W0:Y:S01]  /*0090*/  LDC.64 R2, c[0x0][0x380] ;  /* 0x0000e000ff027b82 */ /* 0x000e220000000a00 */
[----:B------:R-:W1:Y:S01]  /*00a0*/  LDCU.64 UR36, c[0x0][0x358] ;  /* 0x00006b00ff2477ac */ /* 0x000e620008000a00 */
[----:B------:R-:W-:-:S05]  /*00b0*/  IMAD R5, R16, 0x14, RZ ;  /* 0x0000001410057824 */ /* 0x000fca00078e02ff */
[----:B0-----:R-:W-:-:S05]  /*00c0*/  IADD3 R2, P0, PT, R5, R2, RZ ;  /* 0x0000000205027210 */ /* 0x001fca0007f1e0ff */
[----:B------:R-:W-:-:S05]  /*00d0*/  IMAD.X R3, RZ, RZ, R3, P0 ;  /* 0x000000ffff037224 */ /* 0x000fca00000e0603 */
[----:B-1----:R-:W2:Y:S04]  /*00e0*/  LDG.E.U8 R18, desc[UR36][R2.64+0x1] ;  /* 0x0000012402127981 */ /* 0x002ea8000c1e1100 */
[----:B------:R-:W3:Y:S04]  /*00f0*/  LDG.E.S8 R17, desc[UR36][R2.64] ;  /* 0x0000002402117981 */ /* 0x000ee8000c1e1300 */
[----:B------:R-:W4:Y:S04]  /*0100*/  LDG.E.U8 R23, desc[UR36][R2.64+0x2] ;  /* 0x0000022402177981 */ /* 0x000f28000c1e1100 */
[----:B------:R-:W5:Y:S04]  /*0110*/  LDG.E.U8 R22, desc[UR36][R2.64+0x3] ;  /* 0x0000032402167981 */ /* 0x000f68000c1e1100 */
        /* <DEDUP_REMOVED lines=15> */
[----:B------:R0:W5:Y:S01]  /*0210*/  LDG.E.U8 R0, desc[UR36][R2.64+0x13] ;  /* 0x0000132402007981 */ /* 0x000162000c1e1100 */
[----:B--2---:R-:W-:-:S02]  /*0220*/  ISETP.NE.AND P1, PT, R18, RZ, PT ;  /* 0x000000ff1200720c */ /* 0x004fc40003f25270 */
[C---:B---3--:R-:W-:Y:S02]  /*0230*/  ISETP.NE.U32.AND P0, PT, R17.reuse, RZ, PT ;  /* 0x000000ff1100720c */ /* 0x048fe40003f05070 */
[----:B------:R-:W-:Y:S02]  /*0240*/  SHF.R.S32.HI R24, RZ, 0x1f, R17 ;  /* 0x0000001fff187819 */ /* 0x000fe40000011411 */
[----:B------:R-:W-:Y:S02]  /*0250*/  IADD3 R17, P3, PT, R17, 0x2b5a5, RZ ;  /* 0x0002b5a511117810 */ /* 0x000fe40007f7e0ff */
[----:B------:R-:W-:Y:S02]  /*0260*/  ISETP.NE.AND.EX P0, PT, R24, RZ, PT, P0 ;  /* 0x000000ff1800720c */ /* 0x000fe40003f05300 */
[----:B----4-:R-:W-:Y:S01]  /*0270*/  ISETP.NE.AND P2, PT, R23, RZ, PT ;  /* 0x000000ff1700720c */ /* 0x010fe20003f45270 */
[----:B------:R-:W-:Y:S02]  /*0280*/  IMAD.X R25, RZ, RZ, R24, P3 ;  /* 0x000000ffff197224 */ /* 0x000fe400018e0618 */
[----:B------:R-:W-:-:S02]  /*0290*/  @P1 PRMT R26, R18, 0x8880, RZ ;  /* 0x00008880121a1816 */ /* 0x000fc400000000ff */
[----:B------:R-:W-:Y:S02]  /*02a0*/  SEL R18, R17, 0x1505, P0 ;  /* 0x0000150511127807 */ /* 0x000fe40000000000 */
[----:B------:R-:W-:Y:S01]  /*02b0*/  SEL R25, R25, RZ, P0 ;  /* 0x000000ff19197207 */ /* 0x000fe20000000000 */
[----:B------:R-:W-:Y:S01]  /*02c0*/  @P1 IMAD.MOV.U32 R24, RZ, RZ, R26 ;  /* 0x000000ffff181224 */ /* 0x000fe200078e001a */
[----:B0-----:R-:W-:Y:S01]  /*02d0*/  @P1 LEA R3, P3, R18, R18, 0x5 ;  /* 0x0000001212031211 */ /* 0x001fe200078628ff */
[----:B------:R-:W-:Y:S01]  /*02e0*/  IMAD.MOV.U32 R17, RZ, RZ, R18 ;  /* 0x000000ffff117224 */ /* 0x000fe200078e0012 */
[----:B-----5:R-:W-:Y:S02]  /*02f0*/  ISETP.NE.AND P0, PT, R22, RZ, PT ;  /* 0x000000ff1600720c */ /* 0x020fe40003f05270 */
[----:B------:R-:W-:Y:S02]  /*0300*/  @P1 IADD3 R17, P4, PT, R24, R3, RZ ;  /* 0x0000000318111210 */ /* 0x000fe40007f9e0ff */
[--C-:B------:R-:W-:Y:S01]  /*0310*/  @P1 LEA.HI.X R3, R18, R25, R25.reuse, 0x5, P3 ;  /* 0x0000001912031211 */ /* 0x100fe200018f2c19 */
[----:B------:R-:W-:Y:S01]  /*0320*/  IMAD.MOV.U32 R18, RZ, RZ, R25 ;  /* 0x000000ffff127224 */ /* 0x000fe200078e0019 */
[----:B------:R-:W-:-:S02]  /*0330*/  @P2 PRMT R2, R23, 0x8880, RZ ;  /* 0x0000888017022816 */ /* 0x000fc400000000ff */
[----:B------:R-:W-:Y:S02]  /*0340*/  @P1 LEA.HI.X.SX32 R18, R24, R3, 0x1, P4 ;  /* 0x0000000318121211 */ /* 0x000fe400020f0eff */
[----:B------:R-:W-:-:S03]  /*0350*/  @P2 LEA R3, P1, R17, R17, 0x5 ;  /* 0x0000001111032211 */ /* 0x000fc600078228ff */
[----:B------:R-:W-:Y:S02]  /*0360*/  @P0 PRMT R22, R22, 0x8880, RZ ;  /* 0x0000888016160816 */ /* 0x000fe400000000ff */
[----:B------:R-:W-:Y:S02]  /*0370*/  @P2 LEA.HI.X R23, R17, R18, R18, 0x5, P1 ;  /* 0x0000001211172211 */ /* 0x000fe400008f2c12 */
[C---:B------:R-:W-:Y:S02]  /*0380*/  @P2 IADD3 R17, P3, PT, R2.reuse, R3, RZ ;  /* 0x0000000302112210 */ /* 0x040fe40007f7e0ff */
[----:B------:R-:W-:Y:S02]  /*0390*/  ISETP.NE.AND P1, PT, R21, RZ, PT ;  /* 0x000000ff1500720c */ /* 0x000fe40003f25270 */
[----:B------:R-:W-:Y:S01]  /*03a0*/  @P2 LEA.HI.X.SX32 R18, R2, R23, 0x1, P3 ;  /* 0x0000001702122211 */ /* 0x000fe200018f0eff */
[----:B------:R-:W-:Y:S01]  /*03b0*/  @P0 IMAD.MOV.U32 R2, RZ, RZ, R22 ;  /* 0x000000ffff020224 */ /* 0x000fe200078e0016 */
[----:B------:R-:W-:-:S04]  /*03c0*/  @P0 LEA R3, P2, R17, R17, 0x5 ;  /* 0x0000001111030211 */ /* 0x000fc800078428ff */
[----:B------:R-:W-:Y:S02]  /*03d0*/  @P0 LEA.HI.X R23, R17, R18, R18, 0x5, P2 ;  /* 0x0000001211170211 */ /* 0x000fe400010f2c12 */
[----:B------:R-:W-:Y:S02]  /*03e0*/  ISETP.NE.AND P2, PT, R20, RZ, PT ;  /* 0x000000ff1400720c */ /* 0x000fe40003f45270 */
[C---:B------:R-:W-:Y:S02]  /*03f0*/  @P0 IADD3 R17, P3, PT, R2.reuse, R3, RZ ;  /* 0x0000000302110210 */ /* 0x040fe40007f7e0ff */
[----:B------:R-:W-:Y:S02]  /*0400*/  @P1 PRMT R21, R21, 0x8880, RZ ;  /* 0x0000888015151816 */ /* 0x000fe400000000ff */
[----:B------:R-:W-:Y:S02]  /*0410*/  @P0 LEA.HI.X.SX32 R18, R2, R23, 0x1, P3 ;  /* 0x0000001702120211 */ /* 0x000fe400018f0eff */
[----:B------:R-:W-:Y:S01]  /*0420*/  @P1 LEA R3, P0, R17, R17, 0x5 ;  /* 0x0000001111031211 */ /* 0x000fe200078028ff */
[----:B------:R-:W-:-:S03]  /*0430*/  @P1 IMAD.MOV.U32 R2, RZ, RZ, R21 ;  /* 0x000000ffff021224 */ /* 0x000fc600078e0015 */
[----:B------:R-:W-:Y:S02]  /*0440*/  @P1 LEA.HI.X R21, R17, R18, R18, 0x5, P0 ;  /* 0x0000001211151211 */ /* 0x000fe400000f2c12 */
[----:B------:R-:W-:Y:S02]  /*0450*/  @P1 IADD3 R17, P3, PT, R2, R3, RZ ;  /* 0x0000000302111210 */ /* 0x000fe40007f7e0ff */
[----:B------:R-:W-:Y:S02]  /*0460*/  ISETP.NE.AND P0, PT, R19, RZ, PT ;  /* 0x000000ff1300720c */ /* 0x000fe40003f05270 */
[----:B------:R-:W-:Y:S02]  /*0470*/  @P2 PRMT R20, R20, 0x8880, RZ ;  /* 0x0000888014142816 */ /* 0x000fe400000000ff */
[----:B------:R-:W-:Y:S02]  /*0480*/  @P1 LEA.HI.X.SX32 R18, R2, R21, 0x1, P3 ;  /* 0x0000001502121211 */ /* 0x000fe400018f0eff */
[----:B------:R-:W-:Y:S01]  /*0490*/  @P2 LEA R3, P1, R17, R17, 0x5 ;  /* 0x0000001111032211 */ /* 0x000fe200078228ff */
[----:B------:R-:W-:-:S03]  /*04a0*/  @P2 IMAD.MOV.U32 R2, RZ, RZ, R20 ;  /* 0x000000ffff022224 */ /* 0x000fc600078e0014 */
[----:B------:R-:W-:Y:S02]  /*04b0*/  @P2 LEA.HI.X R21, R17, R18, R18, 0x5, P1 ;  /* 0x0000001211152211 */ /* 0x000fe400008f2c12 */
[C---:B------:R-:W-:Y:S02]  /*04c0*/  @P2 IADD3 R17, P3, PT, R2.reuse, R3, RZ ;  /* 0x0000000302112210 */ /* 0x040fe40007f7e0ff */
[----:B------:R-:W-:Y:S02]  /*04d0*/  ISETP.NE.AND P1, PT, R15, RZ, PT ;  /* 0x000000ff0f00720c */ /* 0x000fe40003f25270 */
[----:B------:R-:W-:Y:S02]  /*04e0*/  @P0 PRMT R19, R19, 0x8880, RZ ;  /* 0x0000888013130816 */ /* 0x000fe400000000ff */
[----:B------:R-:W-:Y:S02]  /*04f0*/  @P2 LEA.HI.X.SX32 R18, R2, R21, 0x1, P3 ;  /* 0x0000001502122211 */ /* 0x000fe400018f0eff */
[----:B------:R-:W-:Y:S01]  /*0500*/  @P0 LEA R3, P2, R17, R17, 0x5 ;  /* 0x0000001111030211 */ /* 0x000fe200078428ff */
[----:B------:R-:W-:-:S03]  /*0510*/  @P0 IMAD.MOV.U32 R2, RZ, RZ, R19 ;  /* 0x000000ffff020224 */ /* 0x000fc600078e0013 */
        /* <DEDUP_REMOVED lines=22> */
[----:B------:R-:W-:Y:S02]  /*0680*/  ISETP.NE.AND P2, PT, R11, RZ, PT ;  /* 0x000000ff0b00720c */ /* 0x000fe40003f45270 */
[----:B------:R-:W-:Y:S02]  /*0690*/  @P0 IADD3 R17, P3, PT, R2, R3, RZ ;  /* 0x0000000302110210 */ /* 0x000fe40007f7e0ff */
        /* <DEDUP_REMOVED lines=47> */
[C---:B------:R-:W-:Y:S02]  /*0990*/  @P1 IADD3 R17, P3, PT, R2.reuse, R3, RZ ;  /* 0x0000000302111210 */ /* 0x040fe40007f7e0ff */
[----:B------:R-:W-:Y:S02]  /*09a0*/  @P2 PRMT R5, R5, 0x8880, RZ ;  /* 0x0000888005052816 */ /* 0x000fe400000000ff */
[----:B------:R-:W-:Y:S02]  /*09b0*/  @P1 LEA.HI.X.SX32 R18, R2, R7, 0x1, P3 ;  /* 0x0000000702121211 */ /* 0x000fe400018f0eff */
[----:B------:R-:W-:Y:S01]  /*09c0*/  @P2 LEA R3, P3, R17, R17, 0x5 ;  /* 0x0000001111032211 */ /* 0x000fe200078628ff */
[----:B------:R-:W-:Y:S01]  /*09d0*/  @P2 IMAD.MOV.U32 R2, RZ, RZ, R5 ;  /* 0x000000ffff022224 */ /* 0x000fe200078e0005 */
[----:B------:R-:W-:-:S02]  /*09e0*/  ISETP.NE.AND P0, PT, R4, RZ, PT ;  /* 0x000000ff0400720c */ /* 0x000fc40003f05270 */
[----:B------:R-:W-:Y:S02]  /*09f0*/  @P2 LEA.HI.X R5, R17, R18, R18, 0x5, P3 ;  /* 0x0000001211052211 */ /* 0x000fe400018f2c12 */
[----:B------:R-:W-:Y:S02]  /*0a00*/  @P2 IADD3 R17, P3, PT, R2, R3, RZ ;  /* 0x0000000302112210 */ /* 0x000fe40007f7e0ff */
[----:B------:R-:W-:Y:S02]  /*0a10*/  ISETP.NE.AND P1, PT, R0, RZ, PT ;  /* 0x000000ff0000720c */ /* 0x000fe40003f25270 */
[----:B------:R-:W-:Y:S02]  /*0a20*/  @P2 LEA.HI.X.SX32 R18, R2, R5, 0x1, P3 ;  /* 0x0000000502122211 */ /* 0x000fe400018f0eff */
[----:B------:R-:W-:-:S03]  /*0a30*/  MOV R2, 0x0 ;  /* 0x0000000000027802 */ /* 0x000fc60000000f00 */
[C---:B------:R-:W-:Y:S02]  /*0a40*/  @P0 LEA R5, P2, R17.reuse, R17, 0x5 ;  /* 0x0000001111050211 */ /* 0x040fe400078428ff */
[----:B------:R-:W-:Y:S01]  /*0a50*/  @P0 PRMT R4, R4, 0x8880, RZ ;  /* 0x0000888004040816 */ /* 0x000fe200000000ff */
[----:B------:R-:W0:Y:S01]  /*0a60*/  LDC.64 R2, c[0x4][R2] ;  /* 0x0100000002027b82 */ /* 0x000e220000000a00 */
[----:B------:R-:W-:Y:S02]  /*0a70*/  @P0 LEA.HI.X R7, R17, R18, R18, 0x5, P2 ;  /* 0x0000001211070211 */ /* 0x000fe400010f2c12 */
[----:B------:R-:W-:Y:S02]  /*0a80*/  @P0 IADD3 R17, P2, PT, R4, R5, RZ ;  /* 0x0000000504110210 */ /* 0x000fe40007f5e0ff */
[----:B------:R-:W-:Y:S02]  /*0a90*/  @P1 PRMT R0, R0, 0x8880, RZ ;  /* 0x0000888000001816 */ /* 0x000fe400000000ff */
[----:B------:R-:W-:Y:S01]  /*0aa0*/  @P0 LEA.HI.X.SX32 R18, R4, R7, 0x1, P2 ;  /* 0x0000000704120211 */ /* 0x000fe200010f0eff */
[----:B------:R-:W-:Y:S01]  /*0ab0*/  IMAD.MOV.U32 R4, RZ, RZ, 0x40 ;  /* 0x00000040ff047424 */ /* 0x000fe200078e00ff */
[----:B------:R-:W-:-:S04]  /*0ac0*/  @P1 LEA R5, P0, R17, R17, 0x5 ;  /* 0x0000001111051211 */ /* 0x000fc800078028ff */
[----:B------:R-:W-:Y:S02]  /*0ad0*/  @P1 LEA.HI.X R7, R17, R18, R18, 0x5, P0 ;  /* 0x0000001211071211 */ /* 0x000fe400000f2c12 */
[----:B------:R-:W-:Y:S01]  /*0ae0*/  @P1 IADD3 R17, P0, PT, R0, R5, RZ ;  /* 0x0000000500111210 */ /* 0x000fe20007f1e0ff */
[----:B------:R-:W-:-:S03]  /*0af0*/  IMAD.MOV.U32 R5, RZ, RZ, RZ ;  /* 0x000000ffff057224 */ /* 0x000fc600078e00ff */
[----:B------:R-:W-:-:S09]  /*0b00*/  @P1 LEA.HI.X.SX32 R18, R0, R7, 0x1, P0 ;  /* 0x0000000700121211 */ /* 0x000fd200000f0eff */
[----:B------:R-:W-:-:S07]  /*0b10*/  LEPC R20, `(.L_x_0) ;  /* 0x000000001014794e */ /* 0x000fce0000000000 */
[----:B0-----:R-:W-:Y:S05]  /*0b20*/  CALL.ABS.NOINC R2 ;  /* 0x0000000002007343 */ /* 0x001fea0003c00000 */
.L_x_0:
[----:B------:R-:W-:-:S05]  /*0b30*/  LOP3.LUT R3, R17, 0x1, RZ, 0xc0, !PT ;  /* 0x0000000111037812 */ /* 0x000fca00078ec0ff */
[----:B------:R0:W-:Y:S04]  /*0b40*/  ST.E.U8 desc[UR36][R4.64], R3 ;  /* 0x0000000304007985 */ /* 0x0001e8000c101124 */
[----:B------:R-:W2:Y:S01]  /*0b50*/  LD.E.S8 R8, desc[UR36][R4.64] ;  /* 0x0000002404087980 */ /* 0x000ea2000c101300 */
[C---:B------:R-:W-:Y:S02]  /*0b60*/  LOP3.LUT R0, R17.reuse, 0xffff, RZ, 0xc0, !PT ;  /* 0x0000ffff11007812 */ /* 0x040fe400078ec0ff */
[--C-:B------:R-:W-:Y:S02]  /*0b70*/  SHF.R.U64 R15, R17, 0x1f, R18.reuse ;  /* 0x0000001f110f7819 */ /* 0x100fe40000001212 */
[----:B------:R-:W-:Y:S02]  /*0b80*/  SHF.R.U32.HI R11, RZ, 0x1f, R18 ;  /* 0x0000001fff0b7819 */ /* 0x000fe40000011612 */
[----:B------:R-:W-:-:S02]  /*0b90*/  SHF.R.U32.HI R7, RZ, 0xf, R0 ;  /* 0x0000000fff077819 */ /* 0x000fc40000011600 */
[----:B------:R-:W-:Y:S01]  /*0ba0*/  LOP3.LUT R13, R18, 0x1, RZ, 0xc0, !PT ;  /* 0x00000001120d7812 */ /* 0x000fe200078ec0ff */
[----:B------:R1:W-:Y:S01]  /*0bb0*/  ST.E.U8 desc[UR36][R4.64+0x3f], R11 ;  /* 0x00003f0b04007985 */ /* 0x0003e2000c101124 */
[----:B------:R-:W-:Y:S02]  /*0bc0*/  LOP3.LUT R2, R17, 0x80, RZ, 0xc0, !PT ;  /* 0x0000008011027812 */ /* 0x000fe400078ec0ff */
[----:B------:R-:W-:Y:S01]  /*0bd0*/  LOP3.LUT R15, R15, 0x1, RZ, 0xc0, !PT ;  /* 0x000000010f0f7812 */ /* 0x000fe200078ec0ff */
[----:B------:R3:W-:Y:S01]  /*0be0*/  ST.E.U8 desc[UR36][R4.64+0xf], R7 ;  /* 0x00000f0704007985 */ /* 0x0007e2000c101124 */
[C-C-:B------:R-:W-:Y:S02]  /*0bf0*/  SHF.R.U64 R9, R17.reuse, 0x10, R18.reuse ;  /* 0x0000001011097819 */ /* 0x140fe40000001212 */
[C-C-:B------:R-:W-:Y:S01]  /*0c00*/  SHF.R.U64 R12, R17.reuse, 0x11, R18.reuse ;  /* 0x00000011110c7819 */ /* 0x140fe20000001212 */
[----:B------:R4:W-:Y:S01]  /*0c10*/  ST.E.U8 desc[UR36][R4.64+0x20], R13 ;  /* 0x0000200d04007985 */ /* 0x0009e2000c101124 */
[----:B------:R-:W-:-:S02]  /*0c20*/  SHF.R.U64 R10, R17, 0x12, R18 ;  /* 0x00000012110a7819 */ /* 0x000fc40000001212 */
[----:B------:R-:W-:Y:S01]  /*0c30*/  SHF.R.U64 R6, R17, 0x13, R18 ;  /* 0x0000001311067819 */ /* 0x000fe20000001212 */
[----:B------:R5:W-:Y:S01]  /*0c40*/  ST.E.U8 desc[UR36][R4.64+0x1f], R15 ;  /* 0x00001f0f04007985 */ /* 0x000be2000c101124 */
[----:B0-----:R-:W-:Y:S02]  /*0c50*/  SHF.R.U32.HI R3, RZ, 0x7, R2 ;  /* 0x00000007ff037819 */ /* 0x001fe40000011602 */
[----:B------:R-:W-:Y:S02]  /*0c60*/  LOP3.LUT R9, R9, 0x1, RZ, 0xc0, !PT ;  /* 0x0000000109097812 */ /* 0x000fe400078ec0ff */
[----:B-1----:R-:W-:Y:S01]  /*0c70*/  LOP3.LUT R11, R12, 0x1, RZ, 0xc0, !PT ;  /* 0x000000010c0b7812 */ /* 0x002fe200078ec0ff */
[----:B------:R0:W-:Y:S01]  /*0c80*/  ST.E.U8 desc[UR36][R4.64+0x7], R3 ;  /* 0x0000070304007985 */ /* 0x0001e2000c101124 */
[C-C-:B---3--:R-:W-:Y:S02]  /*0c90*/  SHF.R.U64 R7, R17.reuse, 0x14, R18.reuse ;  /* 0x0000001411077819 */ /* 0x148fe40000001212 */
[----:B----4-:R-:W-:Y:S01]  /*0ca0*/  LOP3.LUT R13, R10, 0x1, RZ, 0xc0, !PT ;  /* 0x000000010a0d7812 */ /* 0x010fe200078ec0ff */
[----:B------:R1:W-:Y:S01]  /*0cb0*/  ST.E.U8 desc[UR36][R4.64+0x10], R9 ;  /* 0x0000100904007985 */ /* 0x0003e2000c101124 */
[----:B------:R-:W-:-:S02]  /*0cc0*/  SHF.R.U64 R12, R17, 0x15, R18 ;  /* 0x00000015110c7819 */ /* 0x000fc40000001212 */
[----:B-----5:R-:W-:Y:S01]  /*0cd0*/  LOP3.LUT R15, R6, 0x1, RZ, 0xc0, !PT ;  /* 0x00000001060f7812 */ /* 0x020fe200078ec0ff */
[----:B------:R3:W-:Y:S01]  /*0ce0*/  ST.E.U8 desc[UR36][R4.64+0x11], R11 ;  /* 0x0000110b04007985 */ /* 0x0007e2000c101124 */
[C-C-:B------:R-:W-:Y:S02]  /*0cf0*/  SHF.R.U64 R10, R17.reuse, 0x16, R18.reuse ;  /* 0x00000016110a7819 */ /* 0x140fe40000001212 */
[C-C-:B------:R-:W-:Y:S01]  /*0d00*/  SHF.R.U64 R6, R17.reuse, 0x17, R18.reuse ;  /* 0x0000001711067819 */ /* 0x140fe20000001212 */
[----:B------:R4:W-:Y:S01]  /*0d10*/  ST.E.U8 desc[UR36][R4.64+0x12], R13 ;  /* 0x0000120d04007985 */ /* 0x0009e2000c101124 */
[----:B------:R-:W-:Y:S02]  /*0d20*/  SHF.R.U64 R2, R17, 0x18, R18 ;  /* 0x0000001811027819 */ /* 0x000fe40000001212 */
[----:B------:R-:W-:Y:S01]  /*0d30*/  LOP3.LUT R7, R7, 0x1, RZ, 0xc0, !PT ;  /* 0x0000000107077812 */ /* 0x000fe200078ec0ff */
[----:B------:R5:W-:Y:S01]  /*0d40*/  ST.E.U8 desc[UR36][R4.64+0x13], R15 ;  /* 0x0000130f04007985 */ /* 0x000be2000c101124 */
[----:B0-----:R-:W-:-:S02]  /*0d50*/  LOP3.LUT R3, R12, 0x1, RZ, 0xc0, !PT ;  /* 0x000000010c037812 */ /* 0x001fc400078ec0ff */
[----:B-1----:R-:W-:Y:S01]  /*0d60*/  LOP3.LUT R9, R10, 0x1, RZ, 0xc0, !PT ;  /* 0x000000010a097812 */ /* 0x002fe200078ec0ff */
[----:B------:R0:W-:Y:S01]  /*0d70*/  ST.E.U8 desc[UR36][R4.64+0x14], R7 ;  /* 0x0000140704007985 */ /* 0x0001e2000c101124 */
[C-C-:B------:R-:W-:Y:S02]  /*0d80*/  SHF.R.U64 R12, R17.reuse, 0x1a, R18.reuse ;  /* 0x0000001a110c7819 */ /* 0x140fe40000001212 */
[----:B---3--:R-:W-:Y:S01]  /*0d90*/  LOP3.LUT R11, R6, 0x1, RZ, 0xc0, !PT ;  /* 0x00000001060b7812 */ /* 0x008fe200078ec0ff */
[----:B------:R1:W-:Y:S01]  /*0da0*/  ST.E.U8 desc[UR36][R4.64+0x15], R3 ;  /* 0x0000150304007985 */ /* 0x0003e2000c101124 */
[C-C-:B------:R-:W-:Y:S02]  /*0db0*/  SHF.R.U64 R10, R17.reuse, 0x1b, R18.reuse ;  /* 0x0000001b110a7819 */ /* 0x140fe40000001212 */
[----:B----4-:R-:W-:Y:S01]  /*0dc0*/  LOP3.LUT R13, R2, 0x1, RZ, 0xc0, !PT ;  /* 0x00000001020d7812 */ /* 0x010fe200078ec0ff */
[----:B------:R3:W-:Y:S01]  /*0dd0*/  ST.E.U8 desc[UR36][R4.64+0x16], R9 ;  /* 0x0000160904007985 */ /* 0x0007e2000c101124 */
[----:B------:R-:W-:-:S02]  /*0de0*/  SHF.R.U64 R6, R17, 0x1c, R18 ;  /* 0x0000001c11067819 */ /* 0x000fc40000001212 */
[C-C-:B------:R-:W-:Y:S01]  /*0df0*/  SHF.R.U64 R2, R17.reuse, 0x1d, R18.reuse ;  /* 0x0000001d11027819 */ /* 0x140fe20000001212 */
[----:B------:R4:W-:Y:S01]  /*0e00*/  ST.E.U8 desc[UR36][R4.64+0x17], R11 ;  /* 0x0000170b04007985 */ /* 0x0009e2000c101124 */
[--C-:B-----5:R-:W-:Y:S02]  /*0e10*/  SHF.R.U64 R15, R17, 0x19, R18.reuse ;  /* 0x00000019110f7819 */ /* 0x120fe40000001212 */
[----:B0-----:R-:W-:Y:S01]  /*0e20*/  LOP3.LUT R7, R12, 0x1, RZ, 0xc0, !PT ;  /* 0x000000010c077812 */ /* 0x001fe200078ec0ff */
[----:B------:R0:W-:Y:S01]  /*0e30*/  ST.E.U8 desc[UR36][R4.64+0x18], R13 ;  /* 0x0000180d04007985 */ /* 0x0001e2000c101124 */
[----:B-1----:R-:W-:Y:S02]  /*0e40*/  LOP3.LUT R3, R10, 0x1, RZ, 0xc0, !PT ;  /* 0x000000010a037812 */ /* 0x002fe400078ec0ff */
[----:B------:R-:W-:Y:S01]  /*0e50*/  SHF.R.U32.HI R10, RZ, 0x2, R18 ;  /* 0x00000002ff0a7819 */ /* 0x000fe20000011612 */
[----:B------:R1:W-:Y:S01]  /*0e60*/  ST.E.U8 desc[UR36][R4.64+0x1a], R7 ;  /* 0x00001a0704007985 */ /* 0x0003e2000c101124 */
[----:B---3--:R-:W-:-:S02]  /*0e70*/  LOP3.LUT R9, R6, 0x1, RZ, 0xc0, !PT ;  /* 0x0000000106097812 */ /* 0x008fc400078ec0ff */
[--C-:B------:R-:W-:Y:S01]  /*0e80*/  SHF.R.U32.HI R6, RZ, 0x3, R18.reuse ;  /* 0x00000003ff067819 */ /* 0x100fe20000011612 */
[----:B------:R3:W-:Y:S01]  /*0e90*/  ST.E.U8 desc[UR36][R4.64+0x1b], R3 ;  /* 0x00001b0304007985 */ /* 0x0007e2000c101124 */
[----:B----4-:R-:W-:Y:S02]  /*0ea0*/  LOP3.LUT R11, R2, 0x1, RZ, 0xc0, !PT ;  /* 0x00000001020b7812 */ /* 0x010fe400078ec0ff */
[----:B------:R-:W-:Y:S01]  /*0eb0*/  LOP3.LUT R15, R15, 0x1, RZ, 0xc0, !PT ;  /* 0x000000010f0f7812 */ /* 0x000fe200078ec0ff */
[----:B------:R4:W-:Y:S01]  /*0ec0*/  ST.E.U8 desc[UR36][R4.64+0x1c], R9 ;  /* 0x00001c0904007985 */ /* 0x0009e2000c101124 */
[--C-:B------:R-:W-:Y:S02]  /*0ed0*/  SHF.R.U32.HI R2, RZ, 0x4, R18.reuse ;  /* 0x00000004ff027819 */ /* 0x100fe40000011612 */
[--C-:B0-----:R-:W-:Y:S01]  /*0ee0*/  SHF.R.U64 R13, R17, 0x1e, R18.reuse ;  /* 0x0000001e110d7819 */ /* 0x101fe20000001212 */
[----:B------:R0:W-:Y:S01]  /*0ef0*/  ST.E.U8 desc[UR36][R4.64+0x19], R15 ;  /* 0x0000190f04007985 */ /* 0x0001e2000c101124 */
[----:B------:R-:W-:-:S02]  /*0f00*/  SHF.R.U32.HI R12, RZ, 0x1, R18 ;  /* 0x00000001ff0c7819 */ /* 0x000fc40000011612 */
[----:B-1----:R-:W-:Y:S01]  /*0f10*/  LOP3.LUT R7, R10, 0x1, RZ, 0xc0, !PT ;  /* 0x000000010a077812 */ /* 0x002fe200078ec0ff */
[----:B------:R-:W-:Y:S01]  /*0f20*/  ST.E.U8 desc[UR36][R4.64+0x1d], R11 ;  /* 0x00001d0b04007985 */ /* 0x000fe2000c101124 */
[----:B---3--:R-:W-:Y:S02]  /*0f30*/  LOP3.LUT R3, R6, 0x1, RZ, 0xc0, !PT ;  /* 0x0000000106037812 */ /* 0x008fe400078ec0ff */
[--C-:B------:R-:W-:Y:S01]  /*0f40*/  SHF.R.U32.HI R6, RZ, 0x8, R18.reuse ;  /* 0x00000008ff067819 */ /* 0x100fe20000011612 */
[----:B------:R1:W-:Y:S01]  /*0f50*/  ST.E.U8 desc[UR36][R4.64+0x22], R7 ;  /* 0x0000220704007985 */ /* 0x0003e2000c101124 */
[----:B----4-:R-:W-:Y:S02]  /*0f60*/  LOP3.LUT R9, R2, 0x1, RZ, 0xc0, !PT ;  /* 0x0000000102097812 */ /* 0x010fe400078ec0ff */
[----:B------:R-:W-:Y:S01]  /*0f70*/  LOP3.LUT R13, R13, 0x1, RZ, 0xc0, !PT ;  /* 0x000000010d0d7812 */ /* 0x000fe200078ec0ff */
[----:B------:R3:W-:Y:S01]  /*0f80*/  ST.E.U8 desc[UR36][R4.64+0x23], R3 ;  /* 0x0000230304007985 */ /* 0x0007e2000c101124 */
[----:B------:R-:W-:-:S02]  /*0f90*/  SHF.R.U32.HI R2, RZ, 0x9, R18 ;  /* 0x00000009ff027819 */ /* 0x000fc40000011612 */
[----:B0-----:R-:W-:Y:S01]  /*0fa0*/  LOP3.LUT R15, R12, 0x1, RZ, 0xc0, !PT ;  /* 0x000000010c0f7812 */ /* 0x001fe200078ec0ff */
[----:B------:R0:W-:Y:S01]  /*0fb0*/  ST.E.U8 desc[UR36][R4.64+0x1e], R13 ;  /* 0x00001e0d04007985 */ /* 0x0001e2000c101124 */
[--C-:B------:R-:W-:Y:S02]  /*0fc0*/  SHF.R.U32.HI R12, RZ, 0x6, R18.reuse ;  /* 0x00000006ff0c7819 */ /* 0x100fe40000011612 */
[--C-:B------:R-:W-:Y:S01]  /*0fd0*/  SHF.R.U32.HI R10, RZ, 0x7, R18.reuse ;  /* 0x00000007ff0a7819 */ /* 0x100fe20000011612 */
[----:B------:R4:W-:Y:S01]  /*0fe0*/  ST.E.U8 desc[UR36][R4.64+0x21], R15 ;  /* 0x0000210f04007985 */ /* 0x0009e2000c101124 */
[----:B-1----:R-:W-:Y:S02]  /*0ff0*/  LOP3.LUT R7, R6, 0x1, RZ, 0xc0, !PT ;  /* 0x0000000106077812 */ /* 0x002fe400078ec0ff */
[----:B------:R-:W-:Y:S01]  /*1000*/  SHF.R.U32.HI R11, RZ, 0x5, R18 ;  /* 0x00000005ff0b7819 */ /* 0x000fe20000011612 */
[----:B------:R1:W-:Y:S01]  /*1010*/  ST.E.U8 desc[UR36][R4.64+0x24], R9 ;  /* 0x0000240904007985 */ /* 0x0003e2000c101124 */
[----:B---3--:R-:W-:-:S02]  /*1020*/  LOP3.LUT R3, R2, 0x1, RZ, 0xc0, !PT ;  /* 0x0000000102037812 */ /* 0x008fc400078ec0ff */
[--C-:B------:R-:W-:Y:S01]  /*1030*/  SHF.R.U32.HI R2, RZ, 0xe, R18.reuse ;  /* 0x0000000eff027819 */ /* 0x100fe20000011612 */
[----:B------:R3:W-:Y:S01]  /*1040*/  ST.E.U8 desc[UR36][R4.64+0x28], R7 ;  /* 0x0000280704007985 */ /* 0x0007e2000c101124 */
[----:B0-----:R-:W-:Y:S02]  /*1050*/  LOP3.LUT R13, R12, 0x1, RZ, 0xc0, !PT ;  /* 0x000000010c0d7812 */ /* 0x001fe400078ec0ff */
[----:B------:R-:W-:Y:S01]  /*1060*/  LOP3.LUT R11, R11, 0x1, RZ, 0xc0, !PT ;  /* 0x000000010b0b7812 */ /* 0x000fe200078ec0ff */
[----:B------:R-:W-:Y:S01]  /*1070*/  ST.E.U8 desc[UR36][R4.64+0x29], R3 ;  /* 0x0000290304007985 */ /* 0x000fe2000c101124 */
[----:B----4-:R-:W-:Y:S02]  /*1080*/  LOP3.LUT R15, R10, 0x1, RZ, 0xc0, !PT ;  /* 0x000000010a0f7812 */ /* 0x010fe400078ec0ff */
[--C-:B------:R-:W-:Y:S01]  /*1090*/  SHF.R.U32.HI R10, RZ, 0xc, R18.reuse ;  /* 0x0000000cff0a7819 */ /* 0x100fe20000011612 */
[----:B------:R0:W-:Y:S01]  /*10a0*/  ST.E.U8 desc[UR36][R4.64+0x26], R13 ;  /* 0x0000260d04007985 */ /* 0x0001e2000c101124 */
[----:B-1----:R-:W-:-:S02]  /*10b0*/  SHF.R.U32.HI R9, RZ, 0xa, R18 ;  /* 0x0000000aff097819 */ /* 0x002fc40000011612 */
[--C-:B------:R-:W-:Y:S01]  /*10c0*/  SHF.R.U32.HI R6, RZ, 0xd, R18.reuse ;  /* 0x0000000dff067819 */ /* 0x100fe20000011612 */
[----:B------:R1:W-:Y:S01]  /*10d0*/  ST.E.U8 desc[UR36][R4.64+0x27], R15 ;  /* 0x0000270f04007985 */ /* 0x0003e2000c101124 */
[----:B---3--:R-:W-:Y:S02]  /*10e0*/  LOP3.LUT R7, R2, 0x1, RZ, 0xc0, !PT ;  /* 0x0000000102077812 */ /* 0x008fe400078ec0ff */
[--C-:B------:R-:W-:Y:S01]  /*10f0*/  SHF.R.U32.HI R12, RZ, 0xb, R18.reuse ;  /* 0x0000000bff0c7819 */ /* 0x100fe20000011612 */
[----:B------:R3:W-:Y:S01]  /*1100*/  ST.E.U8 desc[UR36][R4.64+0x25], R11 ;  /* 0x0000250b04007985 */ /* 0x0007e2000c101124 */
[----:B------:R-:W-:Y:S02]  /*1110*/  SHF.R.U32.HI R2, RZ, 0x13, R18 ;  /* 0x00000013ff027819 */ /* 0x000fe40000011612 */
[----:B------:R-:W-:Y:S01]  /*1120*/  LOP3.LUT R9, R9, 0x1, RZ, 0xc0, !PT ;  /* 0x0000000109097812 */ /* 0x000fe200078ec0ff */
[----:B------:R4:W-:Y:S01]  /*1130*/  ST.E.U8 desc[UR36][R4.64+0x2e], R7 ;  /* 0x00002e0704007985 */ /* 0x0009e2000c101124 */
[----:B0-----:R-:W-:-:S02]  /*1140*/  LOP3.LUT R13, R10, 0x1, RZ, 0xc0, !PT ;  /* 0x000000010a0d7812 */ /* 0x001fc400078ec0ff */
[--C-:B------:R-:W-:Y:S01]  /*1150*/  SHF.R.U32.HI R3, RZ, 0xf, R18.reuse ;  /* 0x0000000fff037819 */ /* 0x100fe20000011612 */
[----:B------:R0:W-:Y:S01]  /*1160*/  ST.E.U8 desc[UR36][R4.64+0x2a], R9 ;  /* 0x00002a0904007985 */ /* 0x0001e2000c101124 */
[----:B-1----:R-:W-:Y:S02]  /*1170*/  LOP3.LUT R15, R6, 0x1, RZ, 0xc0, !PT ;  /* 0x00000001060f7812 */ /* 0x002fe400078ec0ff */
[--C-:B------:R-:W-:Y:S01]  /*1180*/  SHF.R.U32.HI R6, RZ, 0x12, R18.reuse ;  /* 0x00000012ff067819 */ /* 0x100fe20000011612 */
[----:B------:R1:W-:Y:S01]  /*1190*/  ST.E.U8 desc[UR36][R4.64+0x2c], R13 ;  /* 0x00002c0d04007985 */ /* 0x0003e2000c101124 */
[----:B---3--:R-:W-:Y:S02]  /*11a0*/  LOP3.LUT R11, R12, 0x1, RZ, 0xc0, !PT ;  /* 0x000000010c0b7812 */ /* 0x008fe400078ec0ff */
[----:B------:R-:W-:Y:S01]  /*11b0*/  SHF.R.U32.HI R12, RZ, 0x10, R18 ;  /* 0x00000010ff0c7819 */ /* 0x000fe20000011612 */
[----:B------:R3:W-:Y:S01]  /*11c0*/  ST.E.U8 desc[UR36][R4.64+0x2d], R15 ;  /* 0x00002d0f04007985 */ /* 0x0007e2000c101124 */
[----:B----4-:R-:W-:-:S02]  /*11d0*/  LOP3.LUT R7, R2, 0x1, RZ, 0xc0, !PT ;  /* 0x0000000102077812 */ /* 0x010fc400078ec0ff */
[----:B------:R-:W-:Y:S01]  /*11e0*/  LOP3.LUT R3, R3, 0x1, RZ, 0xc0, !PT ;  /* 0x0000000103037812 */ /* 0x000fe200078ec0ff */
[----:B------:R4:W-:Y:S01]  /*11f0*/  ST.E.U8 desc[UR36][R4.64+0x2b], R11 ;  /* 0x00002b0b04007985 */ /* 0x0009e2000c101124 */
[--C-:B------:R-:W-:Y:S02]  /*1200*/  SHF.R.U32.HI R10, RZ, 0x11, R18.reuse ;  /* 0x00000011ff0a7819 */ /* 0x100fe40000011612 */
[----:B0-----:R-:W-:Y:S01]  /*1210*/  LOP3.LUT R9, R12, 0x1, RZ, 0xc0, !PT ;  /* 0x000000010c097812 */ /* 0x001fe200078ec0ff */
[----:B------:R0:W-:Y:S01]  /*1220*/  ST.E.U8 desc[UR36][R4.64+0x33], R7 ;  /* 0x0000330704007985 */ /* 0x0001e2000c101124 */
[----:B-1----:R-:W-:Y:S02]  /*1230*/  LOP3.LUT R13, R6, 0x1, RZ, 0xc0, !PT ;  /* 0x00000001060d7812 */ /* 0x002fe400078ec0ff */
[--C-:B------:R-:W-:Y:S01]  /*1240*/  SHF.R.U32.HI R12, RZ, 0x15, R18.reuse ;  /* 0x00000015ff0c7819 */ /* 0x100fe20000011612 */
[----:B------:R1:W-:Y:S01]  /*1250*/  ST.E.U8 desc[UR36][R4.64+0x2f], R3 ;  /* 0x00002f0304007985 */ /* 0x0003e2000c101124 */
[----:B---3--:R-:W-:-:S02]  /*1260*/  SHF.R.U32.HI R15, RZ, 0x14, R18 ;  /* 0x00000014ff0f7819 */ /* 0x008fc40000011612 */
[--C-:B------:R-:W-:Y:S01]  /*1270*/  SHF.R.U32.HI R2, RZ, 0x18, R18.reuse ;  /* 0x00000018ff027819 */ /* 0x100fe20000011612 */
[----:B------:R3:W-:Y:S01]  /*1280*/  ST.E.U8 desc[UR36][R4.64+0x32], R13 ;  /* 0x0000320d04007985 */ /* 0x0007e2000c101124 */
[----:B----4-:R-:W-:Y:S02]  /*1290*/  LOP3.LUT R11, R10, 0x1, RZ, 0xc0, !PT ;  /* 0x000000010a0b7812 */ /* 0x010fe400078ec0ff */
[----:B------:R-:W-:Y:S01]  /*12a0*/  LOP3.LUT R15, R15, 0x1, RZ, 0xc0, !PT ;  /* 0x000000010f0f7812 */ /* 0x000fe200078ec0ff */
[----:B------:R4:W-:Y:S01]  /*12b0*/  ST.E.U8 desc[UR36][R4.64+0x30], R9 ;  /* 0x0000300904007985 */ /* 0x0009e2000c101124 */
[--C-:B0-----:R-:W-:Y:S02]  /*12c0*/  SHF.R.U32.HI R7, RZ, 0x19, R18.reuse ;  /* 0x00000019ff077819 */ /* 0x101fe40000011612 */
[----:B------:R-:W-:Y:S01]  /*12d0*/  SHF.R.U32.HI R10, RZ, 0x16, R18 ;  /* 0x00000016ff0a7819 */ /* 0x000fe20000011612 */
[----:B------:R0:W-:Y:S01]  /*12e0*/  ST.E.U8 desc[UR36][R4.64+0x31], R11 ;  /* 0x0000310b04007985 */ /* 0x0001e2000c101124 */
[----:B-1----:R-:W-:-:S02]  /*12f0*/  LOP3.LUT R3, R12, 0x1, RZ, 0xc0, !PT ;  /* 0x000000010c037812 */ /* 0x002fc400078ec0ff */
[--C-:B------:R-:W-:Y:S01]  /*1300*/  SHF.R.U32.HI R6, RZ, 0x17, R18.reuse ;  /* 0x00000017ff067819 */ /* 0x100fe20000011612 */
[----:B------:R1:W-:Y:S01]  /*1310*/  ST.E.U8 desc[UR36][R4.64+0x34], R15 ;  /* 0x0000340f04007985 */ /* 0x0003e2000c101124 */
[----:B---3--:R-:W-:Y:S02]  /*1320*/  LOP3.LUT R13, R2, 0x1, RZ, 0xc0, !PT ;  /* 0x00000001020d7812 */ /* 0x008fe400078ec0ff */
[----:B------:R-:W-:Y:S01]  /*1330*/  SHF.R.U32.HI R2, RZ, 0x1a, R18 ;  /* 0x0000001aff027819 */ /* 0x000fe20000011612 */
[----:B------:R3:W-:Y:S01]  /*1340*/  ST.E.U8 desc[UR36][R4.64+0x35], R3 ;  /* 0x0000350304007985 */ /* 0x0007e2000c101124 */
[----:B------:R-:W-:Y:S02]  /*1350*/  LOP3.LUT R7, R7, 0x1, RZ, 0xc0, !PT ;  /* 0x0000000107077812 */ /* 0x000fe400078ec0ff */
[----:B----4-:R-:W-:Y:S01]  /*1360*/  LOP3.LUT R9, R10, 0x1, RZ, 0xc0, !PT ;  /* 0x000000010a097812 */ /* 0x010fe200078ec0ff */
[----:B------:R4:W-:Y:S01]  /*1370*/  ST.E.U8 desc[UR36][R4.64+0x38], R13 ;  /* 0x0000380d04007985 */ /* 0x0009e2000c101124 */
[----:B0-----:R-:W-:-:S02]  /*1380*/  LOP3.LUT R11, R6, 0x1, RZ, 0xc0, !PT ;  /* 0x00000001060b7812 */ /* 0x001fc400078ec0ff */
[--C-:B------:R-:W-:Y:S01]  /*1390*/  SHF.R.U32.HI R6, RZ, 0x3, R0.reuse ;  /* 0x00000003ff067819 */ /* 0x100fe20000011600 */
[----:B------:R0:W-:Y:S01]  /*13a0*/  ST.E.U8 desc[UR36][R4.64+0x39], R7 ;  /* 0x0000390704007985 */ /* 0x0001e2000c101124 */
[----:B-1----:R-:W-:Y:S02]  /*13b0*/  LOP3.LUT R15, R2, 0x1, RZ, 0xc0, !PT ;  /* 0x00000001020f7812 */ /* 0x002fe400078ec0ff */
[--C-:B------:R-:W-:Y:S01]  /*13c0*/  SHF.R.U32.HI R2, RZ, 0x1, R0.reuse ;  /* 0x00000001ff027819 */ /* 0x100fe20000011600 */
[----:B------:R1:W-:Y:S01]  /*13d0*/  ST.E.U8 desc[UR36][R4.64+0x36], R9 ;  /* 0x0000360904007985 */ /* 0x0003e2000c101124 */
[----:B---3--:R-:W-:Y:S02]  /*13e0*/  SHF.R.U32.HI R3, RZ, 0x2, R0 ;  /* 0x00000002ff037819 */ /* 0x008fe40000011600 */
[----:B------:R-:W-:Y:S01]  /*13f0*/  SHF.R.U32.HI R17, RZ, 0x1b, R18 ;  /* 0x0000001bff117819 */ /* 0x000fe20000011612 */
[----:B------:R3:W-:Y:S01]  /*1400*/  ST.E.U8 desc[UR36][R4.64+0x37], R11 ;  /* 0x0000370b04007985 */ /* 0x0007e2000c101124 */
[----:B----4-:R-:W-:-:S02]  /*1410*/  LOP3.LUT R13, R6, 0x1, RZ, 0xc0, !PT ;  /* 0x00000001060d7812 */ /* 0x010fc400078ec0ff */
[----:B------:R-:W-:Y:S01]  /*1420*/  SHF.R.U32.HI R19, RZ, 0x1c, R18 ;  /* 0x0000001cff137819 */ /* 0x000fe20000011612 */
[----:B------:R4:W-:Y:S01]  /*1430*/  ST.E.U8 desc[UR36][R4.64+0x3a], R15 ;  /* 0x00003a0f04007985 */ /* 0x0009e2000c101124 */
[--C-:B0-----:R-:W-:Y:S02]  /*1440*/  SHF.R.U32.HI R7, RZ, 0x4, R0.reuse ;  /* 0x00000004ff077819 */ /* 0x101fe40000011600 */
[----:B------:R-:W-:Y:S01]  /*1450*/  LOP3.LUT R17, R17, 0x1, RZ, 0xc0, !PT ;  /* 0x0000000111117812 */ /* 0x000fe200078ec0ff */
[----:B------:R-:W-:Y:S01]  /*1460*/  ST.E.U8 desc[UR36][R4.64+0x3], R13 ;  /* 0x0000030d04007985 */ /* 0x000fe2000c101124 */
[----:B-1----:R-:W-:Y:S02]  /*1470*/  LOP3.LUT R9, R2, 0x1, RZ, 0xc0, !PT ;  /* 0x0000000102097812 */ /* 0x002fe400078ec0ff */
[----:B------:R-:W-:Y:S01]  /*1480*/  SHF.R.U32.HI R10, RZ, 0x5, R0 ;  /* 0x00000005ff0a7819 */ /* 0x000fe20000011600 */
[----:B------:R0:W-:Y:S01]  /*1490*/  ST.E.U8 desc[UR36][R4.64+0x3b], R17 ;  /* 0x00003b1104007985 */ /* 0x0001e2000c101124 */
[----:B---3--:R-:W-:-:S02]  /*14a0*/  LOP3.LUT R11, R3, 0x1, RZ, 0xc0, !PT ;  /* 0x00000001030b7812 */ /* 0x008fc400078ec0ff */
[----:B------:R-:W1:Y:S01]  /*14b0*/  LDC.64 R2, c[0x0][0x390] ;  /* 0x0000e400ff027b82 */ /* 0x000e620000000a00 */
[----:B----4-:R-:W-:Y:S01]  /*14c0*/  LOP3.LUT R15, R7, 0x1, RZ, 0xc0, !PT ;  /* 0x00000001070f7812 */ /* 0x010fe200078ec0ff */
[----:B------:R-:W-:Y:S01]  /*14d0*/  ST.E.U8 desc[UR36][R4.64+0x1], R9 ;  /* 0x0000010904007985 */ /* 0x000fe2000c101124 */
[--C-:B------:R-:W-:Y:S02]  /*14e0*/  SHF.R.U32.HI R21, RZ, 0x1d, R18.reuse ;  /* 0x0000001dff157819 */ /* 0x100fe40000011612 */
[----:B------:R-:W-:Y:S01]  /*14f0*/  LOP3.LUT R19, R19, 0x1, RZ, 0xc0, !PT ;  /* 0x0000000113137812 */ /* 0x000fe200078ec0ff */
[----:B------:R3:W-:Y:S01]  /*1500*/  ST.E.U8 desc[UR36][R4.64+0x2], R11 ;  /* 0x0000020b04007985 */ /* 0x0007e2000c101124 */
[----:B------:R-:W-:Y:S01]  /*1510*/  SHF.R.U32.HI R23, RZ, 0x1e, R18 ;  /* 0x0000001eff177819 */ /* 0x000fe20000011612 */
[----:B------:R-:W4:Y:S01]  /*1520*/  LDC.64 R6, c[0x0][0x388] ;  /* 0x0000e200ff067b82 */ /* 0x000f220000000a00 */
[--C-:B------:R-:W-:Y:S01]  /*1530*/  SHF.R.U32.HI R12, RZ, 0x6, R0.reuse ;  /* 0x00000006ff0c7819 */ /* 0x100fe20000011600 */
[----:B------:R5:W-:Y:S01]  /*1540*/  ST.E.U8 desc[UR36][R4.64+0x4], R15 ;  /* 0x0000040f04007985 */ /* 0x000be2000c101124 */
[----:B------:R-:W-:-:S02]  /*1550*/  SHF.R.U32.HI R14, RZ, 0x8, R0 ;  /* 0x00000008ff0e7819 */ /* 0x000fc40000011600 */
[--C-:B------:R-:W-:Y:S01]  /*1560*/  SHF.R.U32.HI R18, RZ, 0x9, R0.reuse ;  /* 0x00000009ff127819 */ /* 0x100fe20000011600 */
[----:B------:R5:W-:Y:S01]  /*1570*/  ST.E.U8 desc[UR36][R4.64+0x3c], R19 ;  /* 0x00003c1304007985 */ /* 0x000be2000c101124 */
[----:B0-----:R-:W-:Y:S02]  /*1580*/  LOP3.LUT R17, R10, 0x1, RZ, 0xc0, !PT ;  /* 0x000000010a117812 */ /* 0x001fe400078ec0ff */
[----:B------:R-:W-:Y:S02]  /*1590*/  LOP3.LUT R21, R21, 0x1, RZ, 0xc0, !PT ;  /* 0x0000000115157812 */ /* 0x000fe400078ec0ff */
[----:B---3--:R-:W-:Y:S01]  /*15a0*/  LOP3.LUT R11, R12, 0x1, RZ, 0xc0, !PT ;  /* 0x000000010c0b7812 */ /* 0x008fe200078ec0ff */
[----:B------:R0:W-:Y:S01]  /*15b0*/  ST.E.U8 desc[UR36][R4.64+0x5], R17 ;  /* 0x0000051104007985 */ /* 0x0001e2000c101124 */
[----:B------:R-:W-:Y:S02]  /*15c0*/  LOP3.LUT R13, R14, 0x1, RZ, 0xc0, !PT ;  /* 0x000000010e0d7812 */ /* 0x000fe400078ec0ff */
[----:B-----5:R-:W-:Y:S01]  /*15d0*/  LOP3.LUT R15, R18, 0x1, RZ, 0xc0, !PT ;  /* 0x00000001120f7812 */ /* 0x020fe200078ec0ff */
[----:B------:R3:W-:Y:S01]  /*15e0*/  ST.E.U8 desc[UR36][R4.64+0x3d], R21 ;  /* 0x00003d1504007985 */ /* 0x0007e2000c101124 */
[----:B------:R-:W-:-:S02]  /*15f0*/  SHF.R.U32.HI R10, RZ, 0xb, R0 ;  /* 0x0000000bff0a7819 */ /* 0x000fc40000011600 */
[--C-:B------:R-:W-:Y:S01]  /*1600*/  SHF.R.U32.HI R19, RZ, 0xa, R0.reuse ;  /* 0x0000000aff137819 */ /* 0x100fe20000011600 */
[----:B------:R5:W-:Y:S01]  /*1610*/  ST.E.U8 desc[UR36][R4.64+0x6], R11 ;  /* 0x0000060b04007985 */ /* 0x000be2000c101124 */
[--C-:B------:R-:W-:Y:S02]  /*1620*/  SHF.R.U32.HI R12, RZ, 0xc, R0.reuse ;  /* 0x0000000cff0c7819 */ /* 0x100fe40000011600 */
[--C-:B------:R-:W-:Y:S01]  /*1630*/  SHF.R.U32.HI R14, RZ, 0xd, R0.reuse ;  /* 0x0000000dff0e7819 */ /* 0x100fe20000011600 */
[----:B0-----:R-:W-:Y:S01]  /*1640*/  IMAD.SHL.U32 R17, R16, 0x40, RZ ;  /* 0x0000004010117824 */ /* 0x001fe200078e00ff */
[----:B------:R-:W-:Y:S01]  /*1650*/  SHF.R.U32.HI R0, RZ, 0xe, R0 ;  /* 0x0000000eff007819 */ /* 0x000fe20000011600 */
[----:B------:R0:W-:Y:S01]  /*1660*/  ST.E.U8 desc[UR36][R4.64+0x8], R13 ;  /* 0x0000080d04007985 */ /* 0x0001e2000c101124 */
[----:B------:R-:W-:Y:S01]  /*1670*/  LOP3.LUT R23, R23, 0x1, RZ, 0xc0, !PT ;  /* 0x0000000117177812 */ /* 0x000fe200078ec0ff */
[----:B-1----:R-:W-:Y:S01]  /*1680*/  IMAD.WIDE.U32 R2, R17, 0x8, R2 ;  /* 0x0000000811027825 */ /* 0x002fe200078e0002 */
[----:B------:R-:W-:Y:S01]  /*1690*/  LOP3.LUT R19, R19, 0x1, RZ, 0xc0, !PT ;  /* 0x0000000113137812 */ /* 0x000fe200078ec0ff */
[----:B------:R1:W-:Y:S01]  /*16a0*/  ST.E.U8 desc[UR36][R4.64+0x9], R15 ;  /* 0x0000090f04007985 */ /* 0x0003e2000c101124 */
[----:B---3--:R-:W-:Y:S01]  /*16b0*/  LOP3.LUT R21, R10, 0x1, RZ, 0xc0, !PT ;  /* 0x000000010a157812 */ /* 0x008fe200078ec0ff */
[----:B----4-:R-:W-:Y:S01]  /*16c0*/  IMAD.WIDE.U32 R6, R16, 0x4, R6 ;  /* 0x0000000410067825 */ /* 0x010fe200078e0006 */
[----:B-----5:R-:W-:Y:S01]  /*16d0*/  LOP3.LUT R11, R12, 0x1, RZ, 0xc0, !PT ;  /* 0x000000010c0b7812 */ /* 0x020fe200078ec0ff */
[----:B------:R-:W-:Y:S01]  /*16e0*/  ST.E.U8 desc[UR36][R4.64+0x3e], R23 ;  /* 0x00003e1704007985 */ /* 0x000fe2000c101124 */
[----:B0-----:R-:W-:-:S03]  /*16f0*/  LOP3.LUT R13, R14, 0x1, RZ, 0xc0, !PT ;  /* 0x000000010e0d7812 */ /* 0x001fc600078ec0ff */
[----:B------:R0:W-:Y:S01]  /*1700*/  ST.E.U8 desc[UR36][R4.64+0xa], R19 ;  /* 0x00000a1304007985 */ /* 0x0001e2000c101124 */
[----:B-1----:R-:W-:-:S03]  /*1710*/  LOP3.LUT R15, R0, 0x1, RZ, 0xc0, !PT ;  /* 0x00000001000f7812 */ /* 0x002fc600078ec0ff */
[----:B------:R-:W-:Y:S04]  /*1720*/  ST.E.U8 desc[UR36][R4.64+0xb], R21 ;  /* 0x00000b1504007985 */ /* 0x000fe8000c101124 */
[----:B------:R1:W-:Y:S04]  /*1730*/  ST.E.U8 desc[UR36][R4.64+0xc], R11 ;  /* 0x00000c0b04007985 */ /* 0x0003e8000c101124 */
[----:B------:R-:W-:Y:S04]  /*1740*/  ST.E.U8 desc[UR36][R4.64+0xd], R13 ;  /* 0x00000d0d04007985 */ /* 0x000fe8000c101124 */
[----:B------:R-:W-:Y:S01]  /*1750*/  ST.E.U8 desc[UR36][R4.64+0xe], R15 ;  /* 0x00000e0f04007985 */ /* 0x000fe2000c101124 */
[----:B--2---:R-:W-:-:S02]  /*1760*/  ISETP.NE.U32.AND P0, PT, R8, 0x1, PT ;  /* 0x000000010800780c */ /* 0x004fc40003f05070 */
[----:B------:R-:W-:-:S04]  /*1770*/  SHF.R.S32.HI R9, RZ, 0x1f, R8 ;  /* 0x0000001fff097819 */ /* 0x000fc80000011408 */
[----:B------:R-:W-:Y:S01]  /*1780*/  ISETP.NE.AND.EX P0, PT, R9, RZ, PT, P0 ;  /* 0x000000ff0900720c */ /* 0x000fe20003f05300 */
[----:B------:R2:W-:-:S12]  /*1790*/  STG.E.64 desc[UR36][R2.64], R8 ;  /* 0x0000000802007986 */ /* 0x0005d8000c101b24 */
[----:B------:R-:W3:Y:S04]  /*17a0*/  @!P0 LDG.E R0, desc[UR36][R6.64] ;  /* 0x0000002406008981 */ /* 0x000ee8000c1e1900 */
[----:B------:R-:W0:Y:S01]  /*17b0*/  @P0 LDG.E R17, desc[UR36][R6.64] ;  /* 0x0000002406110981 */ /* 0x000e22000c1e1900 */
[----:B---3--:R-:W-:Y:S02]  /*17c0*/  @!P0 IADD3 R10, P1, PT, R0, 0x1, RZ ;  /* 0x00000001000a8810 */ /* 0x008fe40007f3e0ff */
[----:B0-----:R-:W-:Y:S02]  /*17d0*/  @P0 SHF.R.S32.HI R19, RZ, 0x1f, R17 ;  /* 0x0000001fff130819 */ /* 0x001fe40000011411 */
[----:B------:R-:W-:Y:S02]  /*17e0*/  @P0 IADD3 R10, P2, PT, R8, -R17, RZ ;  /* 0x80000011080a0210 */ /* 0x000fe40007f5e0ff */
[----:B-1----:R-:W-:-:S03]  /*17f0*/  @!P0 LEA.HI.X.SX32 R11, R0, RZ, 0x1, P1 ;  /* 0x000000ff000b8211 */ /* 0x002fc600008f0eff */
[----:B------:R-:W-:Y:S02]  /*1800*/  @P0 IMAD.X R11, R9, 0x1, ~R19, P2 ;  /* 0x00000001090b0824 */ /* 0x000fe400010e0e13 */
[----:B--2---:R-:W-:Y:S02]  /*1810*/  IMAD.MOV.U32 R8, RZ, RZ, R10 ;  /* 0x000000ffff087224 */ /* 0x004fe400078e000a */
[----:B------:R-:W-:-:S05]  /*1820*/  IMAD.MOV.U32 R9, RZ, RZ, R11 ;  /* 0x000000ffff097224 */ /* 0x000fca00078e000b */
[----:B------:R0:W-:Y:S04]  /*1830*/  STG.E.64 desc[UR36][R2.64], R8 ;  /* 0x0000000802007986 */ /* 0x0001e8000c101b24 */
[----:B------:R-:W2:Y:S02]  /*1840*/  LD.E.S8 R10, desc[UR36][R4.64+0x1] ;  /* 0x00000124040a7980 */ /* 0x000ea4000c101300 */
[----:B--2---:R-:W-:Y:S02]  /*1850*/  ISETP.NE.U32.AND P0, PT, R10, 0x1, PT ;  /* 0x000000010a00780c */ /* 0x004fe40003f05070 */
[----:B------:R-:W-:-:S04]  /*1860*/  SHF.R.S32.HI R11, RZ, 0x1f, R10 ;  /* 0x0000001fff0b7819 */ /* 0x000fc8000001140a */
[----:B------:R-:W-:Y:S01]  /*1870*/  ISETP.NE.AND.EX P0, PT, R11, RZ, PT, P0 ;  /* 0x000000ff0b00720c */ /* 0x000fe20003f05300 */
[----:B------:R1:W-:-:S12]  /*1880*/  STG.E.64 desc[UR36][R2.64+0x8], R10 ;  /* 0x0000080a02007986 */ /* 0x0003d8000c101b24 */
[----:B------:R-:W2:Y:S04]  /*1890*/  @P0 LDG.E R13, desc[UR36][R6.64] ;  /* 0x00000024060d0981 */ /* 0x000ea8000c1e1900 */
[----:B------:R-:W3:Y:S01]  /*18a0*/  @!P0 LDG.E R15, desc[UR36][R6.64] ;  /* 0x00000024060f8981 */ /* 0x000ee2000c1e1900 */
[C---:B--2---:R-:W-:Y:S02]  /*18b0*/  @P0 IADD3 R0, P1, PT, R10.reuse, -R13, RZ ;  /* 0x8000000d0a000210 */ /* 0x044fe40007f3e0ff */
[----:B------:R-:W-:Y:S02]  /*18c0*/  @P0 SHF.R.S32.HI R13, RZ, 0x1f, R13 ;  /* 0x0000001fff0d0819 */ /* 0x000fe4000001140d */
[----:B---3--:R-:W-:-:S03]  /*18d0*/  @!P0 IADD3 R0, P2, PT, R10, R15, RZ ;  /* 0x0000000f0a008210 */ /* 0x008fc60007f5e0ff */
[----:B0-----:R-:W-:Y:S01]  /*18e0*/  @P0 IMAD.X R9, R11, 0x1, ~R13, P1 ;  /* 0x000000010b090824 */ /* 0x001fe200008e0e0d */
[----:B------:R-:W-:Y:S01]  /*18f0*/  @!P0 LEA.HI.X.SX32 R9, R15, R11, 0x1, P2 ;  /* 0x0000000b0f098211 */ /* 0x000fe200010f0eff */
[----:B------:R-:W-:-:S05]  /*1900*/  IMAD.MOV.U32 R8, RZ, RZ, R0 ;  /* 0x000000ffff087224 */ /* 0x000fca00078e0000 */
[----:B------:R0:W-:Y:S04]  /*1910*/  STG.E.64 desc[UR36][R2.64+0x8], R8 ;  /* 0x0000080802007986 */ /* 0x0001e8000c101b24 */
[----:B------:R-:W2:Y:S02]  /*1920*/  LD.E.S8 R12, desc[UR36][R4.64+0x2] ;  /* 0x00000224040c7980 */ /* 0x000ea4000c101300 */
[----:B--2---:R-:W-:Y:S02]  /*1930*/  ISETP.NE.U32.AND P0, PT, R12, 0x1, PT ;  /* 0x000000010c00780c */ /* 0x004fe40003f05070 */
[----:B------:R-:W-:-:S04]  /*1940*/  SHF.R.S32.HI R13, RZ, 0x1f, R12 ;  /* 0x0000001fff0d7819 */ /* 0x000fc8000001140c */
[----:B------:R-:W-:Y:S01]  /*1950*/  ISETP.NE.AND.EX P0, PT, R13, RZ, PT, P0 ;  /* 0x000000ff0d00720c */ /* 0x000fe20003f05300 */
[----:B------:R2:W-:-:S12]  /*1960*/  STG.E.64 desc[UR36][R2.64+0x10], R12 ;  /* 0x0000100c02007986 */ /* 0x0005d8000c101b24 */
[----:B-1----:R-:W3:Y:S04]  /*1970*/  @P0 LDG.E R11, desc[UR36][R6.64] ;  /* 0x00000024060b0981 */ /* 0x002ee8000c1e1900 */
[----:B------:R-:W4:Y:S01]  /*1980*/  @!P0 LDG.E R15, desc[UR36][R6.64] ;  /* 0x00000024060f8981 */ /* 0x000f22000c1e1900 */
[C---:B---3--:R-:W-:Y:S02]  /*1990*/  @P0 IADD3 R0, P1, PT, R12.reuse, -R11, RZ ;  /* 0x8000000b0c000210 */ /* 0x048fe40007f3e0ff */
[----:B------:R-:W-:Y:S02]  /*19a0*/  @P0 SHF.R.S32.HI R11, RZ, 0x1f, R11 ;  /* 0x0000001fff0b0819 */ /* 0x000fe4000001140b */
[----:B----4-:R-:W-:-:S03]  /*19b0*/  @!P0 IADD3 R0, P2, PT, R12, R15, RZ ;  /* 0x0000000f0c008210 */ /* 0x010fc60007f5e0ff */
[----:B0-----:R-:W-:Y:S01]  /*19c0*/  @P0 IMAD.X R9, R13, 0x1, ~R11, P1 ;  /* 0x000000010d090824 */ /* 0x001fe200008e0e0b */
[----:B------:R-:W-:Y:S01]  /*19d0*/  @!P0 LEA.HI.X.SX32 R9, R15, R13, 0x1, P2 ;  /* 0x0000000d0f098211 */ /* 0x000fe200010f0eff */
[----:B------:R-:W-:-:S05]  /*19e0*/  IMAD.MOV.U32 R8, RZ, RZ, R0 ;  /* 0x000000ffff087224 */ /* 0x000fca00078e0000 */
[----:B------:R0:W-:Y:S04]  /*19f0*/  STG.E.64 desc[UR36][R2.64+0x10], R8 ;  /* 0x0000100802007986 */ /* 0x0001e8000c101b24 */
[----:B------:R-:W3:Y:S02]  /*1a00*/  LD.E.S8 R10, desc[UR36][R4.64+0x3] ;  /* 0x00000324040a7980 */ /* 0x000ee4000c101300 */
[----:B---3--:R-:W-:Y:S02]  /*1a10*/  ISETP.NE.U32.AND P0, PT, R10, 0x1, PT ;  /* 0x000000010a00780c */ /* 0x008fe40003f05070 */
[----:B------:R-:W-:-:S04]  /*1a20*/  SHF.R.S32.HI R11, RZ, 0x1f, R10 ;  /* 0x0000001fff0b7819 */ /* 0x000fc8000001140a */
[----:B------:R-:W-:Y:S01]  /*1a30*/  ISETP.NE.AND.EX P0, PT, R11, RZ, PT, P0 ;  /* 0x000000ff0b00720c */ /* 0x000fe20003f05300 */
[----:B------:R1:W-:-:S12]  /*1a40*/  STG.E.64 desc[UR36][R2.64+0x18], R10 ;  /* 0x0000180a02007986 */ /* 0x0003d8000c101b24 */
[----:B--2---:R-:W2:Y:S04]  /*1a50*/  @P0 LDG.E R13, desc[UR36][R6.64] ;  /* 0x00000024060d0981 */ /* 0x004ea8000c1e1900 */
        /* <DEDUP_REMOVED lines=69> */
[----:B------:R-:W3:Y:S04]  /*1eb0*/  @!P0 LDG.E R0, desc[UR36][R6.64] ;  /* 0x0000002406008981 */ /* 0x000ee8000c1e1900 */
[----:B-1----:R-:W4:Y:S01]  /*1ec0*/  @P0 LDG.E R11, desc[UR36][R6.64] ;  /* 0x00000024060b0981 */ /* 0x002f22000c1e1900 */
[----:B---3--:R-:W-:Y:S02]  /*1ed0*/  @!P0 IADD3 R10, P1, PT, R0, 0x1, RZ ;  /* 0x00000001000a8810 */ /* 0x008fe40007f3e0ff */
[----:B----4-:R-:W-:Y:S02]  /*1ee0*/  @P0 SHF.R.S32.HI R15, RZ, 0x1f, R11 ;  /* 0x0000001fff0f0819 */ /* 0x010fe4000001140b */
[----:B------:R-:W-:Y:S02]  /*1ef0*/  @P0 IADD3 R10, P2, PT, R12, -R11, RZ ;  /* 0x8000000b0c0a0210 */ /* 0x000fe40007f5e0ff */
[----:B0-----:R-:W-:-:S03]  /*1f00*/  @!P0 LEA.HI.X.SX32 R9, R0, RZ, 0x1, P1 ;  /* 0x000000ff00098211 */ /* 0x001fc600008f0eff */
[----:B------:R-:W-:Y:S02]  /*1f10*/  @P0 IMAD.X R9, R13, 0x1, ~R15, P2 ;  /* 0x000000010d090824 */ /* 0x000fe400010e0e0f */
        /* <DEDUP_REMOVED lines=765> */
[----:B------:R-:W-:-:S04]  /*4ef0*/  MOV R0, 0x8 ;  /* 0x0000000800007802 */ /* 0x000fc80000000f00 */
[----:B0-----:R1:W0:Y:S01]  /*4f00*/  LDC.64 R8, c[0x4][R0] ;  /* 0x0100000000087b82 */ /* 0x0012220000000a00 */
[C---:B--2---:R-:W-:Y:S02]  /*4f10*/  @P0 IADD3 R12, P1, PT, R10.reuse, -R13, RZ ;  /* 0x8000000d0a0c0210 */ /* 0x044fe40007f3e0ff */
[----:B------:R-:W-:Y:S02]  /*4f20*/  @P0 SHF.R.S32.HI R13, RZ, 0x1f, R13 ;  /* 0x0000001fff0d0819 */ /* 0x000fe4000001140d */
[----:B---3--:R-:W-:-:S03]  /*4f30*/  @!P0 IADD3 R12, P2, PT, R10, R15, RZ ;  /* 0x0000000f0a0c8210 */ /* 0x008fc60007f5e0ff */
[----:B------:R-:W-:Y:S01]  /*4f40*/  @P0 IMAD.X R13, R11, 0x1, ~R13, P1 ;  /* 0x000000010b0d0824 */ /* 0x000fe200008e0e0d */
[----:B------:R-:W-:Y:S01]  /*4f50*/  @!P0 LEA.HI.X.SX32 R13, R15, R11, 0x1, P2 ;  /* 0x0000000b0f0d8211 */ /* 0x000fe200010f0eff */
[----:B------:R-:W-:-:S04]  /*4f60*/  IMAD.MOV.U32 R6, RZ, RZ, R12 ;  /* 0x000000ffff067224 */ /* 0x000fc800078e000c */
[----:B------:R-:W-:-:S05]  /*4f70*/  IMAD.MOV.U32 R7, RZ, RZ, R13 ;  /* 0x000000ffff077224 */ /* 0x000fca00078e000d */
[----:B0-----:R1:W-:Y:S02]  /*4f80*/  STG.E.64 desc[UR36][R2.64+0x1f8], R6 ;  /* 0x0001f80602007986 */ /* 0x0013e4000c101b24 */
[----:B------:R-:W-:-:S07]  /*4f90*/  LEPC R20, `(.L_x_1) ;  /* 0x000000001014794e */ /* 0x000fce0000000000 */
[----:B-1----:R-:W-:Y:S05]  /*4fa0*/  CALL.ABS.NOINC R8 ;  /* 0x0000000008007343 */ /* 0x002fea0003c00000 */
.L_x_1:
[----:B------:R-:W-:Y:S05]  /*4fb0*/  EXIT ;  /* 0x000000000000794d */ /* 0x000fea0003800000 */
.L_x_2:
[----:B------:R-:W-:-:S00]  /*4fc0*/  BRA `(.L_x_2) ;  /* 0xfffffffc00fc7947 */ /* 0x000fc0000383ffff */
[----:B------:R-:W-:-:S00]  /*4fd0*/  NOP ;  /* 0x0000000000007918 */ /* 0x000fc00000000000 */
        /* <DEDUP_REMOVED lines=10> */
.L_x_3:


//--------------------- .nv.shared.reserved.0     --------------------------
	.section	.nv.shared.reserved.0,"aw",@nobits
	.weak		__nv_reservedSMEM_offset_0_alias
	.size		__nv_reservedSMEM_offset_0_alias, 0, 64
	.other		__nv_reservedSMEM_offset_0_alias,@"STO_CUDA_RESERVED_SHARED STV_DEFAULT"
__nv_reservedSMEM_offset_0_alias:
	.zero		0
	.zero		64


//--------------------- .nv.constant0._Z13cuda_sim_hashPcPiPli --------------------------
	.section	.nv.constant0._Z13cuda_sim_hashPcPiPli,"a",@progbits
	.sectionflags	@""
	.align	4
.nv.constant0._Z13cuda_sim_hashPcPiPli:
	.zero		924


//--------------------- SYMBOLS --------------------------

	.type		.nv.reservedSmem.offset0,@object
	.size		.nv.reservedSmem.offset0,0x4
	.type		malloc,@function
	.type		free,@function
